	.target	sm_90a

	.elftype	@"ET_EXEC"


//--------------------- .note.nv.tkinfo           --------------------------
	.section	.note.nv.tkinfo,"",@"SHT_NOTE"
	.sectionflags	@"SHF_NOTE_NV_TKINFO"
	.tkinfo
        /*0018*/ 	.word	0x00000002
        /*0030*/ 	.string	""
        /*0030*/ 	.string	"ptxas"
        /*0030*/ 	.string	"Cuda compilation tools, release 13.0, V13.0.88"
        /*0030*/ 	.string	"Build cuda_13.0.r13.0/compiler.36424714_0"
        /*0030*/ 	.string	"-arch sm_90a -m 64 "



//--------------------- .note.nv.cuinfo           --------------------------
	.section	.note.nv.cuinfo,"",@"SHT_NOTE"
	.sectionflags	@"SHF_NOTE_NV_CUINFO"
        /*0018*/ 	.short	0x0002
        /*001a*/ 	.short	0x005a
        /*001c*/ 	.short	0x0082
	.zero		2


//--------------------- .nv.info                  --------------------------
	.section	.nv.info,"",@"SHT_CUDA_INFO"
	.align	4


	//----- nvinfo : EIATTR_REGCOUNT
	.align		4
        /*0000*/ 	.byte	0x04, 0x2f
        /*0002*/ 	.short	(.L_12 - .L_11)
	.align		4
.L_11:
        /*0004*/ 	.word	index@(_ZN7cutlass13device_kernelINS_4gemm6kernel13GemmUniversalIN4cute5tupleIJiiiiEEENS1_10collective13CollectiveMmaINS1_37MainloopSm90TmaGmmaWarpSpecializedFP8ILi7ENS5_IJNS4_1CILi1EEESB_SB_EEENS1_35KernelTmaWarpSpecializedCooperativeEEENS5_IJNSA_ILi128EEENSA_ILi64EEESF_EEENS_12float_e5m2_tENS5_IJlSB_lEEESI_SJ_NS4_8TiledMMAINS4_8MMA_AtomIJNS4_4SM904GMMA30MMA_64x64x32_F32E5M2E5M2_SS_TNILNSN_7ScaleInE1ELSP_1EEEEEENS4_6LayoutINS5_IJNSA_ILi2EEESB_SB_EEENS5_IJSB_NSA_ILi0EEESV_EEEEENS5_IJNS4_10UnderscoreESY_SY_EEEEENS4_13SM90_TMA_LOADENS4_14ComposedLayoutINS4_7SwizzleILi3ELi4ELi3EEENS4_18smem_ptr_flag_bitsILi8EEENSS_INS5_IJNSA_ILi8EEESF_EEENS5_IJSF_SB_EEEEEEEvNS4_8identityES11_S1B_vS1C_EENS_8epilogue10collective6detail29Sm90TmaWarpSpecializedAdapterINS1F_15DefaultEpilogueISI_SJ_SJ_NS1E_6thread17LinearCombinationISI_Li1EffLNS1J_9ScaleType4KindE0ELNS_15FloatRoundStyleE2ESI_EENS1_15EpilogueDefaultEEEEEvvEEEEvNT_6ParamsE)
        /*0008*/ 	.word	0x000000a8


	//----- nvinfo : EIATTR_FRAME_SIZE
	.align		4
.L_12:
        /*000c*/ 	.byte	0x04, 0x11
        /*000e*/ 	.short	(.L_14 - .L_13)
	.align		4
.L_13:
        /*0010*/ 	.word	index@(_ZN7cutlass13device_kernelINS_4gemm6kernel13GemmUniversalIN4cute5tupleIJiiiiEEENS1_10collective13CollectiveMmaINS1_37MainloopSm90TmaGmmaWarpSpecializedFP8ILi7ENS5_IJNS4_1CILi1EEESB_SB_EEENS1_35KernelTmaWarpSpecializedCooperativeEEENS5_IJNSA_ILi128EEENSA_ILi64EEESF_EEENS_12float_e5m2_tENS5_IJlSB_lEEESI_SJ_NS4_8TiledMMAINS4_8MMA_AtomIJNS4_4SM904GMMA30MMA_64x64x32_F32E5M2E5M2_SS_TNILNSN_7ScaleInE1ELSP_1EEEEEENS4_6LayoutINS5_IJNSA_ILi2EEESB_SB_EEENS5_IJSB_NSA_ILi0EEESV_EEEEENS5_IJNS4_10UnderscoreESY_SY_EEEEENS4_13SM90_TMA_LOADENS4_14ComposedLayoutINS4_7SwizzleILi3ELi4ELi3EEENS4_18smem_ptr_flag_bitsILi8EEENSS_INS5_IJNSA_ILi8EEESF_EEENS5_IJSF_SB_EEEEEEEvNS4_8identityES11_S1B_vS1C_EENS_8epilogue10collective6detail29Sm90TmaWarpSpecializedAdapterINS1F_15DefaultEpilogueISI_SJ_SJ_NS1E_6thread17LinearCombinationISI_Li1EffLNS1J_9ScaleType4KindE0ELNS_15FloatRoundStyleE2ESI_EENS1_15EpilogueDefaultEEEEEvvEEEEvNT_6ParamsE)
        /*0014*/ 	.word	0x00000000


	//----- nvinfo : EIATTR_MIN_STACK_SIZE
	.align		4
.L_14:
        /*0018*/ 	.byte	0x04, 0x12
        /*001a*/ 	.short	(.L_16 - .L_15)
	.align		4
.L_15:
        /*001c*/ 	.word	index@(_ZN7cutlass13device_kernelINS_4gemm6kernel13GemmUniversalIN4cute5tupleIJiiiiEEENS1_10collective13CollectiveMmaINS1_37MainloopSm90TmaGmmaWarpSpecializedFP8ILi7ENS5_IJNS4_1CILi1EEESB_SB_EEENS1_35KernelTmaWarpSpecializedCooperativeEEENS5_IJNSA_ILi128EEENSA_ILi64EEESF_EEENS_12float_e5m2_tENS5_IJlSB_lEEESI_SJ_NS4_8TiledMMAINS4_8MMA_AtomIJNS4_4SM904GMMA30MMA_64x64x32_F32E5M2E5M2_SS_TNILNSN_7ScaleInE1ELSP_1EEEEEENS4_6LayoutINS5_IJNSA_ILi2EEESB_SB_EEENS5_IJSB_NSA_ILi0EEESV_EEEEENS5_IJNS4_10UnderscoreESY_SY_EEEEENS4_13SM90_TMA_LOADENS4_14ComposedLayoutINS4_7SwizzleILi3ELi4ELi3EEENS4_18smem_ptr_flag_bitsILi8EEENSS_INS5_IJNSA_ILi8EEESF_EEENS5_IJSF_SB_EEEEEEEvNS4_8identityES11_S1B_vS1C_EENS_8epilogue10collective6detail29Sm90TmaWarpSpecializedAdapterINS1F_15DefaultEpilogueISI_SJ_SJ_NS1E_6thread17LinearCombinationISI_Li1EffLNS1J_9ScaleType4KindE0ELNS_15FloatRoundStyleE2ESI_EENS1_15EpilogueDefaultEEEEEvvEEEEvNT_6ParamsE)
        /*0020*/ 	.word	0x00000000
.L_16:


//--------------------- .nv.compat                --------------------------
	.section	.nv.compat,"",@"SHT_CUDA_COMPAT_INFO"
	.align	4
        /*0000*/ 	.byte	0x02, 0x09, 0x01, 0x00, 0x02, 0x02, 0x04, 0x00, 0x02, 0x05, 0x05, 0x00, 0x03, 0x07, 0x01, 0x01
        /*0010*/ 	.byte	0x02, 0x03, 0x01, 0x00, 0x02, 0x06, 0x01, 0x00, 0x04, 0x0b, 0x08, 0x00, 0x00, 0x00, 0x00, 0x00
        /*0020*/ 	.byte	0x00, 0x00, 0x00, 0x00


//--------------------- .nv.info._ZN7cutlass13device_kernelINS_4gemm6kernel13GemmUniversalIN4cute5tupleIJiiiiEEENS1_10collective13CollectiveMmaINS1_37MainloopSm90TmaGmmaWarpSpecializedFP8ILi7ENS5_IJNS4_1CILi1EEESB_SB_EEENS1_35KernelTmaWarpSpecializedCooperativeEEENS5_IJNSA_ILi128EEENSA_ILi64EEESF_EEENS_12float_e5m2_tENS5_IJlSB_lEEESI_SJ_NS4_8TiledMMAINS4_8MMA_AtomIJNS4_4SM904GMMA30MMA_64x64x32_F32E5M2E5M2_SS_TNILNSN_7ScaleInE1ELSP_1EEEEEENS4_6LayoutINS5_IJNSA_ILi2EEESB_SB_EEENS5_IJSB_NSA_ILi0EEESV_EEEEENS5_IJNS4_10UnderscoreESY_SY_EEEEENS4_13SM90_TMA_LOADENS4_14ComposedLayoutINS4_7SwizzleILi3ELi4ELi3EEENS4_18smem_ptr_flag_bitsILi8EEENSS_INS5_IJNSA_ILi8EEESF_EEENS5_IJSF_SB_EEEEEEEvNS4_8identityES11_S1B_vS1C_EENS_8epilogue10collective6detail29Sm90TmaWarpSpecializedAdapterINS1F_15DefaultEpilogueISI_SJ_SJ_NS1E_6thread17LinearCombinationISI_Li1EffLNS1J_9ScaleType4KindE0ELNS_15FloatRoundStyleE2ESI_EENS1_15EpilogueDefaultEEEEEvvEEEEvNT_6ParamsE --------------------------
	.section	.nv.info._ZN7cutlass13device_kernelINS_4gemm6kernel13GemmUniversalIN4cute5tupleIJiiiiEEENS1_10collective13CollectiveMmaINS1_37MainloopSm90TmaGmmaWarpSpecializedFP8ILi7ENS5_IJNS4_1CILi1EEESB_SB_EEENS1_35KernelTmaWarpSpecializedCooperativeEEENS5_IJNSA_ILi128EEENSA_ILi64EEESF_EEENS_12float_e5m2_tENS5_IJlSB_lEEESI_SJ_NS4_8TiledMMAINS4_8MMA_AtomIJNS4_4SM904GMMA30MMA_64x64x32_F32E5M2E5M2_SS_TNILNSN_7ScaleInE1ELSP_1EEEEEENS4_6LayoutINS5_IJNSA_ILi2EEESB_SB_EEENS5_IJSB_NSA_ILi0EEESV_EEEEENS5_IJNS4_10UnderscoreESY_SY_EEEEENS4_13SM90_TMA_LOADENS4_14ComposedLayoutINS4_7SwizzleILi3ELi4ELi3EEENS4_18smem_ptr_flag_bitsILi8EEENSS_INS5_IJNSA_ILi8EEESF_EEENS5_IJSF_SB_EEEEEEEvNS4_8identityES11_S1B_vS1C_EENS_8epilogue10collective6detail29Sm90TmaWarpSpecializedAdapterINS1F_15DefaultEpilogueISI_SJ_SJ_NS1E_6thread17LinearCombinationISI_Li1EffLNS1J_9ScaleType4KindE0ELNS_15FloatRoundStyleE2ESI_EENS1_15EpilogueDefaultEEEEEvvEEEEvNT_6ParamsE,"",@"SHT_CUDA_INFO"
	.sectionflags	@""
	.align	4


	//----- nvinfo : EIATTR_CUDA_API_VERSION
	.align		4
        /*0000*/ 	.byte	0x04, 0x37
        /*0002*/ 	.short	(.L_18 - .L_17)
.L_17:
        /*0004*/ 	.word	0x00000082


	//----- nvinfo : EIATTR_KPARAM_INFO
	.align		4
.L_18:
        /*0008*/ 	.byte	0x04, 0x17
        /*000a*/ 	.short	(.L_20 - .L_19)
.L_19:
        /*000c*/ 	.word	0x00000000
        /*0010*/ 	.short	0x0000
        /*0012*/ 	.short	0x0070
        /*0014*/ 	.byte	0x00, 0xf0, 0x01, 0x10


	//----- nvinfo : EIATTR_SPARSE_MMA_MASK
	.align		4
.L_20:
        /*0018*/ 	.byte	0x03, 0x50
        /*001a*/ 	.short	0x0000


	//----- nvinfo : EIATTR_MAXREG_COUNT
	.align		4
        /*001c*/ 	.byte	0x03, 0x1b
        /*001e*/ 	.short	0x00a8


	//----- nvinfo : EIATTR_NUM_BARRIERS
	.align		4
        /*0020*/ 	.byte	0x02, 0x4c
        /*0022*/ 	.byte	0x01
	.zero		1


	//----- nvinfo : EIATTR_MERCURY_ISA_VERSION
	.align		4
        /*0024*/ 	.byte	0x03, 0x5f
        /*0026*/ 	.short	0x0101


	//----- nvinfo : EIATTR_INT_WARP_WIDE_INSTR_OFFSETS
	.align		4
        /*0028*/ 	.byte	0x04, 0x31
        /*002a*/ 	.short	(.L_22 - .L_21)


	//   ....[0]....
.L_21:
        /*002c*/ 	.word	0x00000400


	//   ....[1]....
        /*0030*/ 	.word	0x00000410


	//   ....[2]....
        /*0034*/ 	.word	0x00000520


	//----- nvinfo : EIATTR_COOP_GROUP_MASK_REGIDS
	.align		4
.L_22:
        /*0038*/ 	.byte	0x04, 0x29
        /*003a*/ 	.short	(.L_24 - .L_23)


	//   ....[0]....
.L_23:
        /*003c*/ 	.word	0xffffffff


	//   ....[1]....
        /*0040*/ 	.word	0xffffffff


	//   ....[2]....
        /*0044*/ 	.word	0xffffffff


	//   ....[3]....
        /*0048*/ 	.word	0xffffffff


	//   ....[4]....
        /*004c*/ 	.word	0xffffffff


	//----- nvinfo : EIATTR_COOP_GROUP_INSTR_OFFSETS
	.align		4
.L_24:
        /*0050*/ 	.byte	0x04, 0x28
        /*0052*/ 	.short	(.L_26 - .L_25)


	//   ....[0]....
.L_25:
        /*0054*/ 	.word	0x00000060


	//   ....[1]....
        /*0058*/ 	.word	0x00000070


	//   ....[2]....
        /*005c*/ 	.word	0x00000130


	//   ....[3]....
        /*0060*/ 	.word	0x00000320


	//   ....[4]....
        /*0064*/ 	.word	0x00001040


	//----- nvinfo : EIATTR_REG_RECONFIG
	.align		4
.L_26:
        /*0068*/ 	.byte	0x01, 0x54
	.zero		2


	//----- nvinfo : EIATTR_MBARRIER_INSTR_OFFSETS
	.align		4
        /*006c*/ 	.byte	0x04, 0x39
        /*006e*/ 	.short	(.L_28 - .L_27)


	//   ....[0]....
.L_27:
        /*0070*/ 	.word	0x00000230
        /*0074*/ 	.word	0x000000ff
        /*0078*/ 	.word	0x00000000
        /*007c*/ 	.short	0x0100
        /*007e*/ 	.byte	0x08
	.zero		1


	//   ....[1]....
        /*0080*/ 	.word	0x00000240
        /*0084*/ 	.word	0x000000ff
        /*0088*/ 	.word	0x00000038
        /*008c*/ 	.short	0x0100
        /*008e*/ 	.byte	0x08
	.zero		1


	//   ....[2]....
        /*0090*/ 	.word	0x00000250
        /*0094*/ 	.word	0x000000ff
        /*0098*/ 	.word	0x00000008
        /*009c*/ 	.short	0x0100
        /*009e*/ 	.byte	0x08
	.zero		1


	//   ....[3]....
        /*00a0*/ 	.word	0x00000260
        /*00a4*/ 	.word	0x000000ff
        /*00a8*/ 	.word	0x00000040
        /*00ac*/ 	.short	0x0100
        /*00ae*/ 	.byte	0x08
	.zero		1


	//   ....[4]....
        /*00b0*/ 	.word	0x00000270
        /*00b4*/ 	.word	0x000000ff
        /*00b8*/ 	.word	0x00000010
        /*00bc*/ 	.short	0x0100
        /*00be*/ 	.byte	0x08
	.zero		1


	//   ....[5]....
        /*00c0*/ 	.word	0x00000280
        /*00c4*/ 	.word	0x000000ff
        /*00c8*/ 	.word	0x00000048
        /*00cc*/ 	.short	0x0100
        /*00ce*/ 	.byte	0x08
	.zero		1


	//   ....[6]....
        /*00d0*/ 	.word	0x00000290
        /*00d4*/ 	.word	0x000000ff
        /*00d8*/ 	.word	0x00000018
        /*00dc*/ 	.short	0x0100
        /*00de*/ 	.byte	0x08
	.zero		1


	//   ....[7]....
        /*00e0*/ 	.word	0x000002a0
        /*00e4*/ 	.word	0x000000ff
        /*00e8*/ 	.word	0x00000050
        /*00ec*/ 	.short	0x0100
        /*00ee*/ 	.byte	0x08
	.zero		1


	//   ....[8]....
        /*00f0*/ 	.word	0x000002b0
        /*00f4*/ 	.word	0x000000ff
        /*00f8*/ 	.word	0x00000020
        /*00fc*/ 	.short	0x0100
        /*00fe*/ 	.byte	0x08
	.zero		1


	//   ....[9]....
        /*0100*/ 	.word	0x000002c0
        /*0104*/ 	.word	0x000000ff
        /*0108*/ 	.word	0x00000058
        /*010c*/ 	.short	0x0100
        /*010e*/ 	.byte	0x08
	.zero		1


	//   ....[10]....
        /*0110*/ 	.word	0x000002d0
        /*0114*/ 	.word	0x000000ff
        /*0118*/ 	.word	0x00000028
        /*011c*/ 	.short	0x0100
        /*011e*/ 	.byte	0x08
	.zero		1


	//   ....[11]....
        /*0120*/ 	.word	0x000002e0
        /*0124*/ 	.word	0x000000ff
        /*0128*/ 	.word	0x00000060
        /*012c*/ 	.short	0x0100
        /*012e*/ 	.byte	0x08
	.zero		1


	//   ....[12]....
        /*0130*/ 	.word	0x000002f0
        /*0134*/ 	.word	0x000000ff
        /*0138*/ 	.word	0x00000030
        /*013c*/ 	.short	0x0100
        /*013e*/ 	.byte	0x08
	.zero		1


	//   ....[13]....
        /*0140*/ 	.word	0x00000300
        /*0144*/ 	.word	0x000000ff
        /*0148*/ 	.word	0x00000068
        /*014c*/ 	.short	0x0100
        /*014e*/ 	.byte	0x08
	.zero		1


	//   ....[14]....
        /*0150*/ 	.word	0x00000590
        /*0154*/ 	.word	0x000000ff
        /*0158*/ 	.word	0x00000080
        /*015c*/ 	.short	0x0100
        /*015e*/ 	.byte	0x06
	.zero		1


	//   ....[15]....
        /*0160*/ 	.word	0x000005f0
        /*0164*/ 	.word	0x000000ff
        /*0168*/ 	.word	0x00000088
        /*016c*/ 	.short	0x0100
        /*016e*/ 	.byte	0x06
	.zero		1


	//   ....[16]....
        /*0170*/ 	.word	0x00001370
        /*0174*/ 	.word	0x000000ff
        /*0178*/ 	.word	0x00000000
        /*017c*/ 	.short	0x010a
        /*017e*/ 	.byte	0x06
	.zero		1


	//   ....[17]....
        /*0180*/ 	.word	0x000013b0
        /*0184*/ 	.word	0x000000ff
        /*0188*/ 	.word	0x00000000
        /*018c*/ 	.short	0x010a
        /*018e*/ 	.byte	0x06
	.zero		1


	//   ....[18]....
        /*0190*/ 	.word	0x00001aa0
        /*0194*/ 	.word	0x000000ff
        /*0198*/ 	.word	0x00000000
        /*019c*/ 	.short	0x010a
        /*019e*/ 	.byte	0x0c
	.zero		1


	//   ....[19]....
        /*01a0*/ 	.word	0x00001ae0
        /*01a4*/ 	.word	0x000000ff
        /*01a8*/ 	.word	0x00000000
        /*01ac*/ 	.short	0x010a
        /*01ae*/ 	.byte	0x0c
	.zero		1


	//   ....[20]....
        /*01b0*/ 	.word	0x00001fd0
        /*01b4*/ 	.word	0x000000ff
        /*01b8*/ 	.word	0x00000000
        /*01bc*/ 	.short	0x0101
        /*01be*/ 	.byte	0x08
	.zero		1


	//   ....[21]....
        /*01c0*/ 	.word	0x00002440
        /*01c4*/ 	.word	0x000000ff
        /*01c8*/ 	.word	0x00000000
        /*01cc*/ 	.short	0x0101
        /*01ce*/ 	.byte	0x06
	.zero		1


	//   ....[22]....
        /*01d0*/ 	.word	0x00005e00
        /*01d4*/ 	.word	0x00000012
        /*01d8*/ 	.word	0x00000038
        /*01dc*/ 	.short	0x010a
        /*01de*/ 	.byte	0x3f
	.zero		1


	//   ....[23]....
        /*01e0*/ 	.word	0x000061e0
        /*01e4*/ 	.word	0x00000008
        /*01e8*/ 	.word	0x00000088
        /*01ec*/ 	.short	0x0101
        /*01ee*/ 	.byte	0x3f
	.zero		1


	//   ....[24]....
        /*01f0*/ 	.word	0x000068f0
        /*01f4*/ 	.word	0x00000005
        /*01f8*/ 	.word	0x00000000
        /*01fc*/ 	.short	0x010a
        /*01fe*/ 	.byte	0x3f
	.zero		1


	//   ....[25]....
        /*0200*/ 	.word	0x00006970
        /*0204*/ 	.word	0x00000007
        /*0208*/ 	.word	0x00000000
        /*020c*/ 	.short	0x010a
        /*020e*/ 	.byte	0x3f
	.zero		1


	//   ....[26]....
        /*0210*/ 	.word	0x00006a00
        /*0214*/ 	.word	0x00000006
        /*0218*/ 	.word	0x00000000
        /*021c*/ 	.short	0x010a
        /*021e*/ 	.byte	0x3f
	.zero		1


	//   ....[27]....
        /*0220*/ 	.word	0x00006a90
        /*0224*/ 	.word	0x00000009
        /*0228*/ 	.word	0x00000000
        /*022c*/ 	.short	0x010a
        /*022e*/ 	.byte	0x3f
	.zero		1


	//   ....[28]....
        /*0230*/ 	.word	0x00006b20
        /*0234*/ 	.word	0x00000008
        /*0238*/ 	.word	0x00000000
        /*023c*/ 	.short	0x010a
        /*023e*/ 	.byte	0x3f
	.zero		1


	//   ....[29]....
        /*0240*/ 	.word	0x00006bb0
        /*0244*/ 	.word	0x0000000b
        /*0248*/ 	.word	0x00000000
        /*024c*/ 	.short	0x010a
        /*024e*/ 	.byte	0x3f
	.zero		1


	//   ....[30]....
        /*0250*/ 	.word	0x00006c40
        /*0254*/ 	.word	0x00000003
        /*0258*/ 	.word	0x00000000
        /*025c*/ 	.short	0x010a
        /*025e*/ 	.byte	0x3f
	.zero		1


	//   ....[31]....
        /*0260*/ 	.word	0x00006cb0
        /*0264*/ 	.word	0x00000007
        /*0268*/ 	.word	0x00000000
        /*026c*/ 	.short	0x010a
        /*026e*/ 	.byte	0x3f
	.zero		1


	//   ....[32]....
        /*0270*/ 	.word	0x00006d10
        /*0274*/ 	.word	0x00000008
        /*0278*/ 	.word	0x00000000
        /*027c*/ 	.short	0x010a
        /*027e*/ 	.byte	0x3f
	.zero		1


	//   ....[33]....
        /*0280*/ 	.word	0x00006de0
        /*0284*/ 	.word	0x00000012
        /*0288*/ 	.word	0x00000038
        /*028c*/ 	.short	0x010a
        /*028e*/ 	.byte	0x3f
	.zero		1


	//   ....[34]....
        /*0290*/ 	.word	0x00006ec0
        /*0294*/ 	.word	0x00000005
        /*0298*/ 	.word	0x00000000
        /*029c*/ 	.short	0x010a
        /*029e*/ 	.byte	0x3f
	.zero		1


	//   ....[35]....
        /*02a0*/ 	.word	0x00006f10
        /*02a4*/ 	.word	0x00000007
        /*02a8*/ 	.word	0x00000000
        /*02ac*/ 	.short	0x010a
        /*02ae*/ 	.byte	0x3f
	.zero		1


	//   ....[36]....
        /*02b0*/ 	.word	0x00006f60
        /*02b4*/ 	.word	0x00000006
        /*02b8*/ 	.word	0x00000000
        /*02bc*/ 	.short	0x010a
        /*02be*/ 	.byte	0x3f
	.zero		1


	//   ....[37]....
        /*02c0*/ 	.word	0x00006fb0
        /*02c4*/ 	.word	0x00000009
        /*02c8*/ 	.word	0x00000000
        /*02cc*/ 	.short	0x010a
        /*02ce*/ 	.byte	0x3f
	.zero		1


	//   ....[38]....
        /*02d0*/ 	.word	0x00007000
        /*02d4*/ 	.word	0x00000008
        /*02d8*/ 	.word	0x00000000
        /*02dc*/ 	.short	0x010a
        /*02de*/ 	.byte	0x3f
	.zero		1


	//   ....[39]....
        /*02e0*/ 	.word	0x00007050
        /*02e4*/ 	.word	0x0000000b
        /*02e8*/ 	.word	0x00000000
        /*02ec*/ 	.short	0x010a
        /*02ee*/ 	.byte	0x3f
	.zero		1


	//----- nvinfo : EIATTR_NUM_MBARRIERS
	.align		4
.L_28:
        /*02f0*/ 	.byte	0x03, 0x38
        /*02f2*/ 	.short	0x0010


	//----- nvinfo : EIATTR_EXIT_INSTR_OFFSETS
	.align		4
        /*02f4*/ 	.byte	0x04, 0x1c
        /*02f6*/ 	.short	(.L_30 - .L_29)


	//   ....[0]....
.L_29:
        /*02f8*/ 	.word	0x00000640


	//   ....[1]....
        /*02fc*/ 	.word	0x00000f10


	//   ....[2]....
        /*0300*/ 	.word	0x00005460


	//   ....[3]....
        /*0304*/ 	.word	0x00005aa0


	//   ....[4]....
        /*0308*/ 	.word	0x00006c90


	//----- nvinfo : EIATTR_MAX_THREADS
	.align		4
.L_30:
        /*030c*/ 	.byte	0x04, 0x05
        /*030e*/ 	.short	(.L_32 - .L_31)
.L_31:
        /*0310*/ 	.word	0x00000180
        /*0314*/ 	.word	0x00000001
        /*0318*/ 	.word	0x00000001


	//----- nvinfo : EIATTR_CRS_STACK_SIZE
	.align		4
.L_32:
        /*031c*/ 	.byte	0x04, 0x1e
        /*031e*/ 	.short	(.L_34 - .L_33)
.L_33:
        /*0320*/ 	.word	0x00000000


	//----- nvinfo : EIATTR_CBANK_PARAM_SIZE
	.align		4
.L_34:
        /*0324*/ 	.byte	0x03, 0x19
        /*0326*/ 	.short	0x0470


	//----- nvinfo : EIATTR_PARAM_CBANK
	.align		4
        /*0328*/ 	.byte	0x04, 0x0a
        /*032a*/ 	.short	(.L_36 - .L_35)
	.align		4
.L_35:
        /*032c*/ 	.word	index@(.nv.constant0._ZN7cutlass13device_kernelINS_4gemm6kernel13GemmUniversalIN4cute5tupleIJiiiiEEENS1_10collective13CollectiveMmaINS1_37MainloopSm90TmaGmmaWarpSpecializedFP8ILi7ENS5_IJNS4_1CILi1EEESB_SB_EEENS1_35KernelTmaWarpSpecializedCooperativeEEENS5_IJNSA_ILi128EEENSA_ILi64EEESF_EEENS_12float_e5m2_tENS5_IJlSB_lEEESI_SJ_NS4_8TiledMMAINS4_8MMA_AtomIJNS4_4SM904GMMA30MMA_64x64x32_F32E5M2E5M2_SS_TNILNSN_7ScaleInE1ELSP_1EEEEEENS4_6LayoutINS5_IJNSA_ILi2EEESB_SB_EEENS5_IJSB_NSA_ILi0EEESV_EEEEENS5_IJNS4_10UnderscoreESY_SY_EEEEENS4_13SM90_TMA_LOADENS4_14ComposedLayoutINS4_7SwizzleILi3ELi4ELi3EEENS4_18smem_ptr_flag_bitsILi8EEENSS_INS5_IJNSA_ILi8EEESF_EEENS5_IJSF_SB_EEEEEEEvNS4_8identityES11_S1B_vS1C_EENS_8epilogue10collective6detail29Sm90TmaWarpSpecializedAdapterINS1F_15DefaultEpilogueISI_SJ_SJ_NS1E_6thread17LinearCombinationISI_Li1EffLNS1J_9ScaleType4KindE0ELNS_15FloatRoundStyleE2ESI_EENS1_15EpilogueDefaultEEEEEvvEEEEvNT_6ParamsE)
        /*0330*/ 	.short	0x0210
        /*0332*/ 	.short	0x0470


	//----- nvinfo : EIATTR_SW_WAR
	.align		4
.L_36:
        /*0334*/ 	.byte	0x04, 0x36
        /*0336*/ 	.short	(.L_38 - .L_37)
.L_37:
        /*0338*/ 	.word	0x00000008
.L_38:


//--------------------- .nv.callgraph             --------------------------
	.section	.nv.callgraph,"",@"SHT_CUDA_CALLGRAPH"
	.align	4
	.sectionentsize	8
	.align		4
        /*0000*/ 	.word	0x00000000
	.align		4
        /*0004*/ 	.word	0xffffffff
	.align		4
        /*0008*/ 	.word	0x00000000
	.align		4
        /*000c*/ 	.word	0xfffffffe
	.align		4
        /*0010*/ 	.word	0x00000000
	.align		4
        /*0014*/ 	.word	0xfffffffd
	.align		4
        /*0018*/ 	.word	0x00000000
	.align		4
        /*001c*/ 	.word	0xfffffffc


//--------------------- .nv.constant4             --------------------------
	.section	.nv.constant4,"a",@progbits
	.align	8
	.align		8
.nv.constant4:
        /*0000*/ 	.dword	_ZN40_INTERNAL_836fc03a_4_k_cu_e39ba4ad_280084cuda3std3__45__cpo5beginE
	.align		8
        /*0008*/ 	.dword	_ZN40_INTERNAL_836fc03a_4_k_cu_e39ba4ad_280084cuda3std3__45__cpo3endE
	.align		8
        /*0010*/ 	.dword	_ZN40_INTERNAL_836fc03a_4_k_cu_e39ba4ad_280084cuda3std3__45__cpo6cbeginE
	.align		8
        /*0018*/ 	.dword	_ZN40_INTERNAL_836fc03a_4_k_cu_e39ba4ad_280084cuda3std3__45__cpo4cendE
	.align		8
        /*0020*/ 	.dword	_ZN40_INTERNAL_836fc03a_4_k_cu_e39ba4ad_280084cuda3std3__442_GLOBAL__N__836fc03a_4_k_cu_e39ba4ad_280086ignoreE
	.align		8
        /*0028*/ 	.dword	_ZN40_INTERNAL_836fc03a_4_k_cu_e39ba4ad_280084cuda3std3__419piecewise_constructE
	.align		8
        /*0030*/ 	.dword	_ZN40_INTERNAL_836fc03a_4_k_cu_e39ba4ad_280084cuda3std3__48in_placeE
	.align		8
        /*0038*/ 	.dword	_ZN40_INTERNAL_836fc03a_4_k_cu_e39ba4ad_280084cuda3std6ranges3__45__cpo4swapE
	.align		8
        /*0040*/ 	.dword	_ZN40_INTERNAL_836fc03a_4_k_cu_e39ba4ad_280084cuda3std6ranges3__45__cpo9iter_moveE
	.align		8
        /*0048*/ 	.dword	_ZN40_INTERNAL_836fc03a_4_k_cu_e39ba4ad_280084cute7productE
	.align		8
        /*0050*/ 	.dword	_ZN40_INTERNAL_836fc03a_4_k_cu_e39ba4ad_280084cute1_E


//--------------------- .text._ZN7cutlass13device_kernelINS_4gemm6kernel13GemmUniversalIN4cute5tupleIJiiiiEEENS1_10collective13CollectiveMmaINS1_37MainloopSm90TmaGmmaWarpSpecializedFP8ILi7ENS5_IJNS4_1CILi1EEESB_SB_EEENS1_35KernelTmaWarpSpecializedCooperativeEEENS5_IJNSA_ILi128EEENSA_ILi64EEESF_EEENS_12float_e5m2_tENS5_IJlSB_lEEESI_SJ_NS4_8TiledMMAINS4_8MMA_AtomIJNS4_4SM904GMMA30MMA_64x64x32_F32E5M2E5M2_SS_TNILNSN_7ScaleInE1ELSP_1EEEEEENS4_6LayoutINS5_IJNSA_ILi2EEESB_SB_EEENS5_IJSB_NSA_ILi0EEESV_EEEEENS5_IJNS4_10UnderscoreESY_SY_EEEEENS4_13SM90_TMA_LOADENS4_14ComposedLayoutINS4_7SwizzleILi3ELi4ELi3EEENS4_18smem_ptr_flag_bitsILi8EEENSS_INS5_IJNSA_ILi8EEESF_EEENS5_IJSF_SB_EEEEEEEvNS4_8identityES11_S1B_vS1C_EENS_8epilogue10collective6detail29Sm90TmaWarpSpecializedAdapterINS1F_15DefaultEpilogueISI_SJ_SJ_NS1E_6thread17LinearCombinationISI_Li1EffLNS1J_9ScaleType4KindE0ELNS_15FloatRoundStyleE2ESI_EENS1_15EpilogueDefaultEEEEEvvEEEEvNT_6ParamsE --------------------------
	.section	.text._ZN7cutlass13device_kernelINS_4gemm6kernel13GemmUniversalIN4cute5tupleIJiiiiEEENS1_10collective13CollectiveMmaINS1_37MainloopSm90TmaGmmaWarpSpecializedFP8ILi7ENS5_IJNS4_1CILi1EEESB_SB_EEENS1_35KernelTmaWarpSpecializedCooperativeEEENS5_IJNSA_ILi128EEENSA_ILi64EEESF_EEENS_12float_e5m2_tENS5_IJlSB_lEEESI_SJ_NS4_8TiledMMAINS4_8MMA_AtomIJNS4_4SM904GMMA30MMA_64x64x32_F32E5M2E5M2_SS_TNILNSN_7ScaleInE1ELSP_1EEEEEENS4_6LayoutINS5_IJNSA_ILi2EEESB_SB_EEENS5_IJSB_NSA_ILi0EEESV_EEEEENS5_IJNS4_10UnderscoreESY_SY_EEEEENS4_13SM90_TMA_LOADENS4_14ComposedLayoutINS4_7SwizzleILi3ELi4ELi3EEENS4_18smem_ptr_flag_bitsILi8EEENSS_INS5_IJNSA_ILi8EEESF_EEENS5_IJSF_SB_EEEEEEEvNS4_8identityES11_S1B_vS1C_EENS_8epilogue10collective6detail29Sm90TmaWarpSpecializedAdapterINS1F_15DefaultEpilogueISI_SJ_SJ_NS1E_6thread17LinearCombinationISI_Li1EffLNS1J_9ScaleType4KindE0ELNS_15FloatRoundStyleE2ESI_EENS1_15EpilogueDefaultEEEEEvvEEEEvNT_6ParamsE,"ax",@progbits
	.align	128
.text._ZN7cutlass13device_kernelINS_4gemm6kernel13GemmUniversalIN4cute5tupleIJiiiiEEENS1_10collective13CollectiveMmaINS1_37MainloopSm90TmaGmmaWarpSpecializedFP8ILi7ENS5_IJNS4_1CILi1EEESB_SB_EEENS1_35KernelTmaWarpSpecializedCooperativeEEENS5_IJNSA_ILi128EEENSA_ILi64EEESF_EEENS_12float_e5m2_tENS5_IJlSB_lEEESI_SJ_NS4_8TiledMMAINS4_8MMA_AtomIJNS4_4SM904GMMA30MMA_64x64x32_F32E5M2E5M2_SS_TNILNSN_7ScaleInE1ELSP_1EEEEEENS4_6LayoutINS5_IJNSA_ILi2EEESB_SB_EEENS5_IJSB_NSA_ILi0EEESV_EEEEENS5_IJNS4_10UnderscoreESY_SY_EEEEENS4_13SM90_TMA_LOADENS4_14ComposedLayoutINS4_7SwizzleILi3ELi4ELi3EEENS4_18smem_ptr_flag_bitsILi8EEENSS_INS5_IJNSA_ILi8EEESF_EEENS5_IJSF_SB_EEEEEEEvNS4_8identityES11_S1B_vS1C_EENS_8epilogue10collective6detail29Sm90TmaWarpSpecializedAdapterINS1F_15DefaultEpilogueISI_SJ_SJ_NS1E_6thread17LinearCombinationISI_Li1EffLNS1J_9ScaleType4KindE0ELNS_15FloatRoundStyleE2ESI_EENS1_15EpilogueDefaultEEEEEvvEEEEvNT_6ParamsE:
        .type           _ZN7cutlass13device_kernelINS_4gemm6kernel13GemmUniversalIN4cute5tupleIJiiiiEEENS1_10collective13CollectiveMmaINS1_37MainloopSm90TmaGmmaWarpSpecializedFP8ILi7ENS5_IJNS4_1CILi1EEESB_SB_EEENS1_35KernelTmaWarpSpecializedCooperativeEEENS5_IJNSA_ILi128EEENSA_ILi64EEESF_EEENS_12float_e5m2_tENS5_IJlSB_lEEESI_SJ_NS4_8TiledMMAINS4_8MMA_AtomIJNS4_4SM904GMMA30MMA_64x64x32_F32E5M2E5M2_SS_TNILNSN_7ScaleInE1ELSP_1EEEEEENS4_6LayoutINS5_IJNSA_ILi2EEESB_SB_EEENS5_IJSB_NSA_ILi0EEESV_EEEEENS5_IJNS4_10UnderscoreESY_SY_EEEEENS4_13SM90_TMA_LOADENS4_14ComposedLayoutINS4_7SwizzleILi3ELi4ELi3EEENS4_18smem_ptr_flag_bitsILi8EEENSS_INS5_IJNSA_ILi8EEESF_EEENS5_IJSF_SB_EEEEEEEvNS4_8identityES11_S1B_vS1C_EENS_8epilogue10collective6detail29Sm90TmaWarpSpecializedAdapterINS1F_15DefaultEpilogueISI_SJ_SJ_NS1E_6thread17LinearCombinationISI_Li1EffLNS1J_9ScaleType4KindE0ELNS_15FloatRoundStyleE2ESI_EENS1_15EpilogueDefaultEEEEEvvEEEEvNT_6ParamsE,@function
        .size           _ZN7cutlass13device_kernelINS_4gemm6kernel13GemmUniversalIN4cute5tupleIJiiiiEEENS1_10collective13CollectiveMmaINS1_37MainloopSm90TmaGmmaWarpSpecializedFP8ILi7ENS5_IJNS4_1CILi1EEESB_SB_EEENS1_35KernelTmaWarpSpecializedCooperativeEEENS5_IJNSA_ILi128EEENSA_ILi64EEESF_EEENS_12float_e5m2_tENS5_IJlSB_lEEESI_SJ_NS4_8TiledMMAINS4_8MMA_AtomIJNS4_4SM904GMMA30MMA_64x64x32_F32E5M2E5M2_SS_TNILNSN_7ScaleInE1ELSP_1EEEEEENS4_6LayoutINS5_IJNSA_ILi2EEESB_SB_EEENS5_IJSB_NSA_ILi0EEESV_EEEEENS5_IJNS4_10UnderscoreESY_SY_EEEEENS4_13SM90_TMA_LOADENS4_14ComposedLayoutINS4_7SwizzleILi3ELi4ELi3EEENS4_18smem_ptr_flag_bitsILi8EEENSS_INS5_IJNSA_ILi8EEESF_EEENS5_IJSF_SB_EEEEEEEvNS4_8identityES11_S1B_vS1C_EENS_8epilogue10collective6detail29Sm90TmaWarpSpecializedAdapterINS1F_15DefaultEpilogueISI_SJ_SJ_NS1E_6thread17LinearCombinationISI_Li1EffLNS1J_9ScaleType4KindE0ELNS_15FloatRoundStyleE2ESI_EENS1_15EpilogueDefaultEEEEEvvEEEEvNT_6ParamsE,(.L_x_143 - _ZN7cutlass13device_kernelINS_4gemm6kernel13GemmUniversalIN4cute5tupleIJiiiiEEENS1_10collective13CollectiveMmaINS1_37MainloopSm90TmaGmmaWarpSpecializedFP8ILi7ENS5_IJNS4_1CILi1EEESB_SB_EEENS1_35KernelTmaWarpSpecializedCooperativeEEENS5_IJNSA_ILi128EEENSA_ILi64EEESF_EEENS_12float_e5m2_tENS5_IJlSB_lEEESI_SJ_NS4_8TiledMMAINS4_8MMA_AtomIJNS4_4SM904GMMA30MMA_64x64x32_F32E5M2E5M2_SS_TNILNSN_7ScaleInE1ELSP_1EEEEEENS4_6LayoutINS5_IJNSA_ILi2EEESB_SB_EEENS5_IJSB_NSA_ILi0EEESV_EEEEENS5_IJNS4_10UnderscoreESY_SY_EEEEENS4_13SM90_TMA_LOADENS4_14ComposedLayoutINS4_7SwizzleILi3ELi4ELi3EEENS4_18smem_ptr_flag_bitsILi8EEENSS_INS5_IJNSA_ILi8EEESF_EEENS5_IJSF_SB_EEEEEEEvNS4_8identityES11_S1B_vS1C_EENS_8epilogue10collective6detail29Sm90TmaWarpSpecializedAdapterINS1F_15DefaultEpilogueISI_SJ_SJ_NS1E_6thread17LinearCombinationISI_Li1EffLNS1J_9ScaleType4KindE0ELNS_15FloatRoundStyleE2ESI_EENS1_15EpilogueDefaultEEEEEvvEEEEvNT_6ParamsE)
        .other          _ZN7cutlass13device_kernelINS_4gemm6kernel13GemmUniversalIN4cute5tupleIJiiiiEEENS1_10collective13CollectiveMmaINS1_37MainloopSm90TmaGmmaWarpSpecializedFP8ILi7ENS5_IJNS4_1CILi1EEESB_SB_EEENS1_35KernelTmaWarpSpecializedCooperativeEEENS5_IJNSA_ILi128EEENSA_ILi64EEESF_EEENS_12float_e5m2_tENS5_IJlSB_lEEESI_SJ_NS4_8TiledMMAINS4_8MMA_AtomIJNS4_4SM904GMMA30MMA_64x64x32_F32E5M2E5M2_SS_TNILNSN_7ScaleInE1ELSP_1EEEEEENS4_6LayoutINS5_IJNSA_ILi2EEESB_SB_EEENS5_IJSB_NSA_ILi0EEESV_EEEEENS5_IJNS4_10UnderscoreESY_SY_EEEEENS4_13SM90_TMA_LOADENS4_14ComposedLayoutINS4_7SwizzleILi3ELi4ELi3EEENS4_18smem_ptr_flag_bitsILi8EEENSS_INS5_IJNSA_ILi8EEESF_EEENS5_IJSF_SB_EEEEEEEvNS4_8identityES11_S1B_vS1C_EENS_8epilogue10collective6detail29Sm90TmaWarpSpecializedAdapterINS1F_15DefaultEpilogueISI_SJ_SJ_NS1E_6thread17LinearCombinationISI_Li1EffLNS1J_9ScaleType4KindE0ELNS_15FloatRoundStyleE2ESI_EENS1_15EpilogueDefaultEEEEEvvEEEEvNT_6ParamsE,@"STO_CUDA_ENTRY STV_DEFAULT"
_ZN7cutlass13device_kernelINS_4gemm6kernel13GemmUniversalIN4cute5tupleIJiiiiEEENS1_10collective13CollectiveMmaINS1_37MainloopSm90TmaGmmaWarpSpecializedFP8ILi7ENS5_IJNS4_1CILi1EEESB_SB_EEENS1_35KernelTmaWarpSpecializedCooperativeEEENS5_IJNSA_ILi128EEENSA_ILi64EEESF_EEENS_12float_e5m2_tENS5_IJlSB_lEEESI_SJ_NS4_8TiledMMAINS4_8MMA_AtomIJNS4_4SM904GMMA30MMA_64x64x32_F32E5M2E5M2_SS_TNILNSN_7ScaleInE1ELSP_1EEEEEENS4_6LayoutINS5_IJNSA_ILi2EEESB_SB_EEENS5_IJSB_NSA_ILi0EEESV_EEEEENS5_IJNS4_10UnderscoreESY_SY_EEEEENS4_13SM90_TMA_LOADENS4_14ComposedLayoutINS4_7SwizzleILi3ELi4ELi3EEENS4_18smem_ptr_flag_bitsILi8EEENSS_INS5_IJNSA_ILi8EEESF_EEENS5_IJSF_SB_EEEEEEEvNS4_8identityES11_S1B_vS1C_EENS_8epilogue10collective6detail29Sm90TmaWarpSpecializedAdapterINS1F_15DefaultEpilogueISI_SJ_SJ_NS1E_6thread17LinearCombinationISI_Li1EffLNS1J_9ScaleType4KindE0ELNS_15FloatRoundStyleE2ESI_EENS1_15EpilogueDefaultEEEEEvvEEEEvNT_6ParamsE:
[----:B------:R-:W-:Y:S01]  /*0000*/  LDC R1, c[0x0][0x28] ;  /* 0x00000a00ff017b82 */ /* 0x000fe20000000800 */
[----:B------:R-:W0:Y:S01]  /*0010*/  S2R R2, SR_TID.X ;  /* 0x0000000000027919 */ /* 0x000e220000002100 */
[----:B------:R-:W-:Y:S01]  /*0020*/  ELECT P0, URZ, PT ;  /* 0x00000000003f782f */ /* 0x000fe20003800000 */
[----:B------:R-:W-:Y:S01]  /*0030*/  BSSY B0, `(.L_x_0) ;  /* 0x000000f000007945 */ /* 0x000fe20003800000 */
[--C-:B0-----:R-:W-:Y:S02]  /*0040*/  SHF.R.U32.HI R0, RZ, 0x5, R2.reuse ;  /* 0x00000005ff007819 */ /* 0x101fe40000011602 */
[----:B------:R-:W-:-:S03]  /*0050*/  SHF.R.U32.HI R4, RZ, 0x7, R2 ;  /* 0x00000007ff047819 */ /* 0x000fc60000011602 */
[----:B------:R-:W0:Y:S04]  /*0060*/  SHFL.IDX PT, R3, R0, RZ, 0x1f ;  /* 0x00001fff00037589 */ /* 0x000e2800000e0000 */
[----:B------:R1:W2:Y:S01]  /*0070*/  SHFL.IDX PT, R7, R4, RZ, 0x1f ;  /* 0x00001fff04077589 */ /* 0x0002a200000e0000 */
[----:B0-----:R-:W-:-:S13]  /*0080*/  ISETP.NE.OR P0, PT, R3, RZ, !P0 ;  /* 0x000000ff0300720c */ /* 0x001fda0004705670 */
[----:B-12---:R-:W-:Y:S05]  /*0090*/  @P0 BRA `(.L_x_1) ;  /* 0x0000000000200947 */ /* 0x006fea0003800000 */
[----:B------:R-:W-:Y:S02]  /*00a0*/  ULDC.64 UR4, c[0x0][0x198] ;  /* 0x0000660000047ab9 */ /* 0x000fe40000000a00 */
[----:B------:R-:W-:Y:S02]  /*00b0*/  UIADD3 UR6, UP0, UR4, 0xf0, URZ ;  /* 0x000000f004067890 */ /* 0x000fe4000ff1e03f */
[----:B------:R-:W-:Y:S02]  /*00c0*/  UIADD3 UR4, UP1, UR4, 0x1f0, URZ ;  /* 0x000001f004047890 */ /* 0x000fe4000ff3e03f */
[----:B------:R-:W-:Y:S02]  /*00d0*/  UIADD3.X UR7, URZ, UR5, URZ, UP0, !UPT ;  /* 0x000000053f077290 */ /* 0x000fe400087fe43f */
[----:B------:R-:W-:-:S07]  /*00e0*/  UIADD3.X UR5, URZ, UR5, URZ, UP1, !UPT ;  /* 0x000000053f057290 */ /* 0x000fce0008ffe43f */
[----:B------:R0:W-:Y:S02]  /*00f0*/  UTMACCTL.PF [UR6] ;  /* 0x00000000060079b9 */ /* 0x0001e40008040000 */
[----:B------:R0:W-:Y:S02]  /*0100*/  UTMACCTL.PF [UR4] ;  /* 0x00000000040079b9 */ /* 0x0001e40008040000 */
[----:B0-----:R-:W-:Y:S01]  /*0110*/  NOP ;  /* 0x0000000000007918 */ /* 0x001fe20000000000 */
.L_x_1:
[----:B------:R-:W-:Y:S05]  /*0120*/  BSYNC B0 ;  /* 0x0000000000007941 */ /* 0x000fea0003800000 */
.L_x_0:
[----:B------:R-:W0:Y:S02]  /*0130*/  SHFL.IDX PT, R4, R0, RZ, 0x1f ;  /* 0x00001fff00047589 */ /* 0x000e2400000e0000 */
[----:B0-----:R-:W-:-:S13]  /*0140*/  ISETP.NE.AND P0, PT, R4, RZ, PT ;  /* 0x000000ff0400720c */ /* 0x001fda0003f05270 */
[----:B------:R-:W-:Y:S05]  /*0150*/  @P0 BRA `(.L_x_2) ;  /* 0x0000000000700947 */ /* 0x000fea0003800000 */
[----:B------:R-:W0:Y:S01]  /*0160*/  S2UR UR8, SR_CgaCtaId ;  /* 0x00000000000879c3 */ /* 0x000e220000008800 */
[----:B------:R-:W-:Y:S01]  /*0170*/  UMOV UR4, 0x400 ;  /* 0x0000040000047882 */ /* 0x000fe20000000000 */
[----:B------:R-:W-:Y:S01]  /*0180*/  UMOV UR5, 0x1 ;  /* 0x0000000100057882 */ /* 0x000fe20000000000 */
[----:B------:R-:W-:Y:S01]  /*0190*/  UMOV UR6, 0x100 ;  /* 0x0000010000067882 */ /* 0x000fe20000000000 */
[----:B------:R-:W-:Y:S01]  /*01a0*/  ELECT P0, URZ, PT ;  /* 0x00000000003f782f */ /* 0x000fe20003800000 */
[----:B------:R-:W-:-:S04]  /*01b0*/  UIADD3 UR6, -UR6, 0x100000, URZ ;  /* 0x0010000006067890 */ /* 0x000fc8000fffe13f */
[----:B------:R-:W-:Y:S02]  /*01c0*/  USHF.L.U32 UR7, UR6, 0xb, URZ ;  /* 0x0000000b06077899 */ /* 0x000fe4000800063f */
[----:B------:R-:W-:Y:S02]  /*01d0*/  USHF.L.U32 UR6, UR6, 0x1, URZ ;  /* 0x0000000106067899 */ /* 0x000fe4000800063f */
[----:B0-----:R-:W-:Y:S02]  /*01e0*/  ULEA UR8, UR8, UR4, 0x18 ;  /* 0x0000000408087291 */ /* 0x001fe4000f8ec03f */
[----:B------:R-:W-:-:S04]  /*01f0*/  UIADD3 UR4, -UR5, 0x100000, URZ ;  /* 0x0010000005047890 */ /* 0x000fc8000fffe13f */
[----:B------:R-:W-:Y:S02]  /*0200*/  USHF.L.U32 UR5, UR4, 0xb, URZ ;  /* 0x0000000b04057899 */ /* 0x000fe4000800063f */
[----:B------:R-:W-:Y:S01]  /*0210*/  USHF.L.U32 UR4, UR4, 0x1, URZ ;  /* 0x0000000104047899 */ /* 0x000fe2000800063f */
[----:B------:R-:W0:Y:S11]  /*0220*/  FENCE.VIEW.ASYNC.S ;  /* 0x00000000000073c6 */ /* 0x000e360000000000 */
[----:B0-----:R0:W1:Y:S01]  /*0230*/  SYNCS.EXCH.64 URZ, [UR8], UR4 ;  /* 0x00000004083f75b2 */ /* 0x0010620008000100 */
[----:B------:R0:W2:Y:S01]  /*0240*/  SYNCS.EXCH.64 URZ, [UR8+0x38], UR6 ;  /* 0x00003806083f75b2 */ /* 0x0000a20008000100 */
[----:B------:R0:W3:Y:S01]  /*0250*/  SYNCS.EXCH.64 URZ, [UR8+0x8], UR4 ;  /* 0x00000804083f75b2 */ /* 0x0000e20008000100 */
[----:B------:R0:W4:Y:S01]  /*0260*/  SYNCS.EXCH.64 URZ, [UR8+0x40], UR6 ;  /* 0x00004006083f75b2 */ /* 0x0001220008000100 */
[----:B------:R0:W0:Y:S01]  /*0270*/  SYNCS.EXCH.64 URZ, [UR8+0x10], UR4 ;  /* 0x00001004083f75b2 */ /* 0x0000220008000100 */
        /* <DEDUP_REMOVED lines=9> */
[----:B------:R-:W-:Y:S01]  /*0310*/  NOP ;  /* 0x0000000000007918 */ /* 0x000fe20000000000 */
.L_x_2:
[----:B------:R-:W5:Y:S01]  /*0320*/  SHFL.IDX PT, R0, R0, RZ, 0x1f ;  /* 0x00001fff00007589 */ /* 0x000f6200000e0000 */
[----:B------:R-:W1:Y:S01]  /*0330*/  LDC R4, c[0x0][0x65c] ;  /* 0x00019700ff047b82 */ /* 0x000e620000000800 */
[----:B------:R-:W-:Y:S02]  /*0340*/  ELECT P0, URZ, PT ;  /* 0x00000000003f782f */ /* 0x000fe40003800000 */
[----:B------:R-:W-:Y:S01]  /*0350*/  ISETP.NE.AND P2, PT, R7, RZ, PT ;  /* 0x000000ff0700720c */ /* 0x000fe20003f45270 */
[----:B------:R-:W2:Y:S01]  /*0360*/  S2R R8, SR_CTAID.Y ;  /* 0x0000000000087919 */ /* 0x000ea20000002600 */
[----:B0-----:R-:W-:Y:S01]  /*0370*/  UMOV UR4, 0x20 ;  /* 0x0000002000047882 */ /* 0x001fe20000000000 */
[----:B------:R-:W-:Y:S01]  /*0380*/  NOP ;  /* 0x0000000000007918 */ /* 0x000fe20000000000 */
[----:B------:R-:W-:Y:S01]  /*0390*/  NOP ;  /* 0x0000000000007918 */ /* 0x000fe20000000000 */
[----:B------:R-:W0:Y:S01]  /*03a0*/  S2R R6, SR_CTAID.X ;  /* 0x0000000000067919 */ /* 0x000e220000002500 */
[----:B-----5:R-:W-:-:S02]  /*03b0*/  ISETP.NE.OR P0, PT, R0, RZ, !P0 ;  /* 0x000000ff0000720c */ /* 0x020fc40004705670 */
[----:B-1----:R-:W-:Y:S02]  /*03c0*/  ISETP.NE.AND P4, PT, R4, 0x1, PT ;  /* 0x000000010400780c */ /* 0x002fe40003f85270 */
[----:B------:R-:W-:-:S04]  /*03d0*/  SHF.R.S32.HI R4, RZ, 0x1f, R3 ;  /* 0x0000001fff047819 */ /* 0x000fc80000011403 */
[----:B------:R-:W-:-:S04]  /*03e0*/  LEA.HI R4, R4, R3, RZ, 0x2 ;  /* 0x0000000304047211 */ /* 0x000fc800078f10ff */
[----:B------:R-:W-:Y:S01]  /*03f0*/  LOP3.LUT R4, R4, 0xfffffffc, RZ, 0xc0, !PT ;  /* 0xfffffffc04047812 */ /* 0x000fe200078ec0ff */
[----:B------:R-:W-:Y:S01]  /*0400*/  VOTEU.ALL UP0, P0 ;  /* 0x00000000003f7886 */ /* 0x000fe20000000000 */
[----:B------:R-:W-:Y:S01]  /*0410*/  VOTEU.ALL UP1, P0 ;  /* 0x00000000003f7886 */ /* 0x000fe20000020000 */
[----:B------:R-:W0:Y:S01]  /*0420*/  @P4 LDC R9, c[0x0][0x10] ;  /* 0x00000400ff094b82 */ /* 0x000e220000000800 */
[----:B------:R-:W-:Y:S02]  /*0430*/  @P4 IMAD.MOV.U32 R5, RZ, RZ, RZ ;  /* 0x000000ffff054224 */ /* 0x000fe400078e00ff */
[----:B------:R-:W-:Y:S01]  /*0440*/  IMAD.IADD R3, R3, 0x1, -R4 ;  /* 0x0000000103037824 */ /* 0x000fe200078e0a04 */
[----:B------:R-:W-:Y:S01]  /*0450*/  @!UP0 UMOV UR6, 0x400 ;  /* 0x0000040000068882 */ /* 0x000fe20000000000 */
[----:B------:R-:W-:-:S04]  /*0460*/  @!UP0 UIADD3 UR4, -UR4, 0x100000, URZ ;  /* 0x0010000004048890 */ /* 0x000fc8000fffe13f */
[----:B------:R-:W-:Y:S02]  /*0470*/  @!UP0 USHF.L.U32 UR5, UR4, 0xb, URZ ;  /* 0x0000000b04058899 */ /* 0x000fe4000800063f */
[----:B------:R-:W-:Y:S01]  /*0480*/  @!UP0 USHF.L.U32 UR4, UR4, 0x1, URZ ;  /* 0x0000000104048899 */ /* 0x000fe2000800063f */
[----:B--2---:R-:W-:Y:S01]  /*0490*/  @P4 IMAD.MOV.U32 R4, RZ, RZ, R8 ;  /* 0x000000ffff044224 */ /* 0x004fe200078e0008 */
[----:B------:R-:W1:Y:S01]  /*04a0*/  @!UP0 S2UR UR7, SR_CgaCtaId ;  /* 0x00000000000789c3 */ /* 0x000e620000008800 */
[----:B------:R-:W-:-:S07]  /*04b0*/  @P4 IMAD.MOV.U32 R13, RZ, RZ, RZ ;  /* 0x000000ffff0d4224 */ /* 0x000fce00078e00ff */
[----:B------:R-:W2:Y:S01]  /*04c0*/  @!P4 LDC R11, c[0x0][0xc] ;  /* 0x00000300ff0bcb82 */ /* 0x000ea20000000800 */
[----:B0-----:R-:W-:-:S04]  /*04d0*/  @P4 IMAD.WIDE.U32 R4, R6, R9, R4 ;  /* 0x0000000906044225 */ /* 0x001fc800078e0004 */
[----:B------:R-:W-:Y:S02]  /*04e0*/  VIADD R9, R7, 0xffffffff ;  /* 0xffffffff07097836 */ /* 0x000fe40000000000 */
[----:B------:R-:W-:Y:S01]  /*04f0*/  @P4 IMAD.MOV.U32 R0, RZ, RZ, R4 ;  /* 0x000000ffff004224 */ /* 0x000fe200078e0004 */
[----:B-1----:R-:W-:Y:S02]  /*0500*/  @!UP0 ULEA UR6, UR7, UR6, 0x18 ;  /* 0x0000000607068291 */ /* 0x002fe4000f8ec03f */
[----:B------:R-:W-:Y:S01]  /*0510*/  ISETP.GE.U32.AND P1, PT, R9, 0x2, PT ;  /* 0x000000020900780c */ /* 0x000fe20003f26070 */
[----:B------:R-:W-:Y:S01]  /*0520*/  VOTEU.ALL UP0, P0 ;  /* 0x00000000003f7886 */ /* 0x000fe20000000000 */
[----:B------:R-:W-:Y:S01]  /*0530*/  ISETP.NE.AND P0, PT, R3, 0x3, PT ;  /* 0x000000030300780c */ /* 0x000fe20003f05270 */
[----:B------:R-:W-:-:S03]  /*0540*/  @P4 IMAD.IADD R5, R5, 0x1, R13 ;  /* 0x0000000105054824 */ /* 0x000fc600078e020d */
[----:B------:R-:W-:-:S04]  /*0550*/  ISETP.EQ.OR P0, PT, R3, RZ, !P0 ;  /* 0x000000ff0300720c */ /* 0x000fc80004702670 */
[----:B------:R-:W-:Y:S01]  /*0560*/  ISETP.EQ.AND P0, PT, R7, RZ, P0 ;  /* 0x000000ff0700720c */ /* 0x000fe20000702270 */
[----:B------:R-:W-:Y:S01]  /*0570*/  IMAD.MOV.U32 R7, RZ, RZ, RZ ;  /* 0x000000ffff077224 */ /* 0x000fe200078e00ff */
[----:B------:R-:W0:Y:S02]  /*0580*/  FENCE.VIEW.ASYNC.S ;  /* 0x00000000000073c6 */ /* 0x000e240000000000 */
[----:B0-----:R0:W3:Y:S01]  /*0590*/  @!UP0 SYNCS.EXCH.64 URZ, [UR6+0x80], UR4 ;  /* 0x00008004063f85b2 */ /* 0x0010e20008000100 */
[----:B------:R-:W-:Y:S01]  /*05a0*/  SEL R4, RZ, 0x1, !P0 ;  /* 0x00000001ff047807 */ /* 0x000fe20004000000 */
[----:B--2---:R-:W-:-:S03]  /*05b0*/  @!P4 IMAD.WIDE.U32 R10, R11, R8, R6 ;  /* 0x000000080b0ac225 */ /* 0x004fc600078e0006 */
[----:B------:R-:W-:Y:S01]  /*05c0*/  SEL R4, R4, 0x2, P1 ;  /* 0x0000000204047807 */ /* 0x000fe20000800000 */
[----:B------:R-:W-:Y:S02]  /*05d0*/  @!P4 IMAD.MOV.U32 R0, RZ, RZ, R10 ;  /* 0x000000ffff00c224 */ /* 0x000fe400078e000a */
[----:B------:R-:W-:Y:S01]  /*05e0*/  @!P4 IMAD.MOV.U32 R5, RZ, RZ, R11 ;  /* 0x000000ffff05c224 */ /* 0x000fe200078e000b */
[----:B------:R0:W3:Y:S01]  /*05f0*/  @!UP1 SYNCS.EXCH.64 URZ, [UR6+0x88], UR4 ;  /* 0x00008804063f95b2 */ /* 0x0000e20008000100 */
[----:B------:R-:W-:Y:S01]  /*0600*/  NOP ;  /* 0x0000000000007918 */ /* 0x000fe20000000000 */
[----:B---34-:R-:W-:Y:S06]  /*0610*/  BAR.SYNC.DEFER_BLOCKING 0x0 ;  /* 0x0000000000007b1d */ /* 0x018fec0000010000 */
[----:B------:R-:W-:Y:S05]  /*0620*/  @!P2 BRA `(.L_x_3) ;  /* 0x0000004c0090a947 */ /* 0x000fea0003800000 */
[----:B------:R-:W-:-:S13]  /*0630*/  ISETP.GT.U32.AND P0, PT, R9, 0x1, PT ;  /* 0x000000010900780c */ /* 0x000fda0003f04070 */
[----:B0-----:R-:W-:Y:S05]  /*0640*/  @P0 EXIT ;  /* 0x000000000000094d */ /* 0x001fea0003800000 */
[----:B------:R-:W-:Y:S01]  /*0650*/  ULDC.64 UR4, c[0x0][0x650] ;  /* 0x0001940000047ab9 */ /* 0x000fe20000000a00 */
[----:B------:R-:W-:Y:S01]  /*0660*/  PRMT R9, RZ, 0x7610, R9 ;  /* 0x00007610ff097816 */ /* 0x000fe20000000009 */
[----:B------:R-:W-:Y:S01]  /*0670*/  IMAD.MOV.U32 R16, RZ, RZ, -0x1 ;  /* 0xffffffffff107424 */ /* 0x000fe200078e00ff */
[----:B------:R-:W-:Y:S01]  /*0680*/  ISETP.GE.U32.AND P0, PT, R0, UR4, PT ;  /* 0x0000000400007c0c */ /* 0x000fe2000bf06070 */
[----:B------:R-:W-:Y:S02]  /*0690*/  IMAD.MOV.U32 R12, RZ, RZ, -0x1 ;  /* 0xffffffffff0c7424 */ /* 0x000fe400078e00ff */
[----:B------:R-:W-:Y:S01]  /*06a0*/  IMAD.MOV.U32 R69, RZ, RZ, -0x1 ;  /* 0xffffffffff457424 */ /* 0x000fe200078e00ff */
[----:B------:R-:W-:-:S13]  /*06b0*/  ISETP.GE.U32.AND.EX P0, PT, R5, UR5, PT, P0 ;  /* 0x0000000505007c0c */ /* 0x000fda000bf06100 */
[----:B------:R-:W-:Y:S05]  /*06c0*/  @P0 BRA `(.L_x_4) ;  /* 0x0000000400600947 */ /* 0x000fea0003800000 */
[----:B------:R-:W0:Y:S01]  /*06d0*/  LDC.64 R16, c[0x0][0x628] ;  /* 0x00018a00ff107b82 */ /* 0x000e220000000a00 */
[----:B------:R-:W-:Y:S02]  /*06e0*/  IMAD.MOV.U32 R10, RZ, RZ, R0 ;  /* 0x000000ffff0a7224 */ /* 0x000fe400078e0000 */
[----:B------:R-:W-:-:S05]  /*06f0*/  IMAD.MOV.U32 R11, RZ, RZ, R5 ;  /* 0x000000ffff0b7224 */ /* 0x000fca00078e0005 */
[----:B------:R-:W1:Y:S08]  /*0700*/  LDC R18, c[0x0][0x630] ;  /* 0x00018c00ff127b82 */ /* 0x000e700000000800 */
[----:B------:R-:W2:Y:S01]  /*0710*/  LDC.64 R20, c[0x0][0x620] ;  /* 0x00018800ff147b82 */ /* 0x000ea20000000a00 */
[----:B0-----:R-:W-:-:S04]  /*0720*/  ISETP.NE.U32.AND P0, PT, R16, RZ, PT ;  /* 0x000000ff1000720c */ /* 0x001fc80003f05070 */
[----:B------:R-:W-:-:S13]  /*0730*/  ISETP.NE.AND.EX P0, PT, R17, RZ, PT, P0 ;  /* 0x000000ff1100720c */ /* 0x000fda0003f05300 */
[----:B-12---:R-:W-:Y:S05]  /*0740*/  @!P0 BRA `(.L_x_5) ;  /* 0x0000000000288947 */ /* 0x006fea0003800000 */
[----:B------:R-:W0:Y:S02]  /*0750*/  LDC R3, c[0x0][0x634] ;  /* 0x00018d00ff037b82 */ /* 0x000e240000000800 */
[----:B0-----:R-:W-:-:S05]  /*0760*/  IADD3 R3, P0, R0, R3, RZ ;  /* 0x0000000300037210 */ /* 0x001fca0007f1e0ff */
[----:B------:R-:W-:-:S04]  /*0770*/  IMAD.X R9, RZ, RZ, R5, P0 ;  /* 0x000000ffff097224 */ /* 0x000fc800000e0605 */
[----:B------:R-:W-:-:S04]  /*0780*/  IMAD.WIDE.U32 R10, R9, R16, RZ ;  /* 0x00000010090a7225 */ /* 0x000fc800078e00ff */
[----:B------:R-:W-:-:S04]  /*0790*/  IMAD.WIDE.U32 R12, P0, R3, R17, R10 ;  /* 0x00000011030c7225 */ /* 0x000fc8000780000a */
[----:B------:R-:W-:-:S04]  /*07a0*/  IMAD.WIDE.U32 R10, R3, R16, RZ ;  /* 0x00000010030a7225 */ /* 0x000fc800078e00ff */
[----:B------:R-:W-:Y:S01]  /*07b0*/  IMAD.X R15, RZ, RZ, RZ, P0 ;  /* 0x000000ffff0f7224 */ /* 0x000fe200000e06ff */
[----:B------:R-:W-:Y:S01]  /*07c0*/  IADD3 RZ, P0, R11, R12, RZ ;  /* 0x0000000c0bff7210 */ /* 0x000fe20007f1e0ff */
[----:B------:R-:W-:-:S04]  /*07d0*/  IMAD.MOV.U32 R14, RZ, RZ, R13 ;  /* 0x000000ffff0e7224 */ /* 0x000fc800078e000d */
[----:B------:R-:W-:-:S08]  /*07e0*/  IMAD.WIDE.U32.X R10, R9, R17, R14, P0 ;  /* 0x00000011090a7225 */ /* 0x000fd000000e040e */
.L_x_5:
[-CC-:B------:R-:W-:Y:S01]  /*07f0*/  SHF.R.U64 R69, R10, R18.reuse, R11.reuse ;  /* 0x000000120a457219 */ /* 0x180fe2000000120b */
[----:B------:R-:W0:Y:S01]  /*0800*/  LDC.64 R22, c[0x0][0x640] ;  /* 0x00019000ff167b82 */ /* 0x000e220000000a00 */
[----:B------:R-:W-:Y:S01]  /*0810*/  SHF.R.U32.HI R7, RZ, R18, R11 ;  /* 0x00000012ff077219 */ /* 0x000fe2000001160b */
[----:B------:R-:W-:Y:S01]  /*0820*/  ULDC UR4, c[0x0][0x150] ;  /* 0x0000540000047ab9 */ /* 0x000fe20000000800 */
[----:B------:R-:W-:Y:S01]  /*0830*/  IADD3 R9, P0, RZ, -R69, RZ ;  /* 0x80000045ff097210 */ /* 0x000fe20007f1e0ff */
[----:B------:R-:W-:Y:S01]  /*0840*/  IMAD.MOV.U32 R10, RZ, RZ, R0 ;  /* 0x000000ffff0a7224 */ /* 0x000fe200078e0000 */
[----:B------:R-:W-:Y:S01]  /*0850*/  I2FP.F32.U32 R3, R6 ;  /* 0x0000000600037245 */ /* 0x000fe20000201000 */
[----:B------:R-:W-:Y:S02]  /*0860*/  IMAD.MOV.U32 R11, RZ, RZ, R5 ;  /* 0x000000ffff0b7224 */ /* 0x000fe400078e0005 */
[----:B------:R-:W1:Y:S01]  /*0870*/  LDC R14, c[0x0][0x618] ;  /* 0x00018600ff0e7b82 */ /* 0x000e620000000800 */
[----:B------:R-:W-:-:S02]  /*0880*/  IMAD.X R13, RZ, RZ, ~R7, P0 ;  /* 0x000000ffff0d7224 */ /* 0x000fc400000e0e07 */
[----:B------:R-:W-:Y:S01]  /*0890*/  FMUL R3, R3, UR4 ;  /* 0x0000000403037c20 */ /* 0x000fe20008400000 */
[----:B------:R-:W-:Y:S01]  /*08a0*/  IMAD.WIDE.U32 R10, R9, R20, R10 ;  /* 0x00000014090a7225 */ /* 0x000fe200078e000a */
[----:B------:R-:W-:-:S03]  /*08b0*/  ULDC UR4, c[0x0][0x154] ;  /* 0x0000550000047ab9 */ /* 0x000fc60000000800 */
[----:B------:R-:W-:Y:S01]  /*08c0*/  IMAD R12, R13, R20, RZ ;  /* 0x000000140d0c7224 */ /* 0x000fe200078e02ff */
[----:B------:R-:W2:Y:S01]  /*08d0*/  LDC R7, c[0x0][0x144] ;  /* 0x00005100ff077b82 */ /* 0x000ea20000000800 */
[----:B------:R-:W3:Y:S01]  /*08e0*/  F2I.U32.TRUNC.NTZ R3, R3 ;  /* 0x0000000300037305 */ /* 0x000ee2000020f000 */
[----:B------:R-:W-:Y:S02]  /*08f0*/  IMAD.MOV.U32 R13, RZ, RZ, -0x1 ;  /* 0xffffffffff0d7424 */ /* 0x000fe400078e00ff */
[----:B------:R-:W-:-:S04]  /*0900*/  IMAD R9, R9, R21, R12 ;  /* 0x0000001509097224 */ /* 0x000fc800078e020c */
[----:B------:R-:W4:Y:S01]  /*0910*/  LDC R18, c[0x0][0x608] ;  /* 0x00018200ff127b82 */ /* 0x000f220000000800 */
[----:B------:R-:W-:Y:S01]  /*0920*/  IMAD.IADD R11, R11, 0x1, R9 ;  /* 0x000000010b0b7824 */ /* 0x000fe200078e0209 */
[----:B0-----:R-:W-:Y:S02]  /*0930*/  ISETP.NE.U32.AND P0, PT, R22, RZ, PT ;  /* 0x000000ff1600720c */ /* 0x001fe40003f05070 */
[----:B------:R-:W-:Y:S02]  /*0940*/  I2FP.F32.U32 R9, R8 ;  /* 0x0000000800097245 */ /* 0x000fe40000201000 */
[----:B------:R-:W-:Y:S02]  /*0950*/  ISETP.NE.AND.EX P0, PT, R23, RZ, PT, P0 ;  /* 0x000000ff1700720c */ /* 0x000fe40003f05300 */
[----:B------:R-:W0:Y:S01]  /*0960*/  LDC R12, c[0x0][0x658] ;  /* 0x00019600ff0c7b82 */ /* 0x000e220000000800 */
[-C--:B-1----:R-:W-:Y:S01]  /*0970*/  SHF.R.U64 R16, R10, R14.reuse, R11 ;  /* 0x0000000e0a107219 */ /* 0x082fe2000000120b */
[----:B---3--:R-:W-:Y:S01]  /*0980*/  IMAD.MOV R10, RZ, RZ, -R3 ;  /* 0x000000ffff0a7224 */ /* 0x008fe200078e0a03 */
[----:B------:R-:W-:-:S05]  /*0990*/  SHF.R.U32.HI R11, RZ, R14, R11 ;  /* 0x0000000eff0b7219 */ /* 0x000fca000001160b */
[----:B------:R-:W1:Y:S01]  /*09a0*/  LDC R17, c[0x0][0x148] ;  /* 0x00005200ff117b82 */ /* 0x000e620000000800 */
[----:B--2---:R-:W-:Y:S02]  /*09b0*/  IMAD R3, R7, R10, R6 ;  /* 0x0000000a07037224 */ /* 0x004fe400078e0206 */
[----:B------:R-:W-:-:S04]  /*09c0*/  FMUL R7, R9, UR4 ;  /* 0x0000000409077c20 */ /* 0x000fc80008400000 */
[----:B------:R2:W3:Y:S01]  /*09d0*/  F2I.U32.TRUNC.NTZ R15, R7 ;  /* 0x00000007000f7305 */ /* 0x0004e2000020f000 */
[----:B------:R-:W1:Y:S01]  /*09e0*/  LDC R21, c[0x0][0x600] ;  /* 0x00018000ff157b82 */ /* 0x000e620000000800 */
[-CC-:B----4-:R-:W-:Y:S02]  /*09f0*/  SHF.R.U64 R27, R16, R18.reuse, R11.reuse ;  /* 0x00000012101b7219 */ /* 0x190fe4000000120b */
[----:B------:R-:W-:Y:S01]  /*0a00*/  SHF.R.U32.HI R9, RZ, R18, R11 ;  /* 0x00000012ff097219 */ /* 0x000fe2000001160b */
[----:B------:R-:W-:-:S04]  /*0a10*/  IMAD.MOV.U32 R11, RZ, RZ, 0x1 ;  /* 0x00000001ff0b7424 */ /* 0x000fc800078e00ff */
[----:B------:R-:W4:Y:S01]  /*0a20*/  LDC R20, c[0x0][0x648] ;  /* 0x00019200ff147b82 */ /* 0x000f220000000800 */
[-C--:B0-----:R-:W-:Y:S02]  /*0a30*/  SHF.L.U32 R6, R13, R12.reuse, RZ ;  /* 0x0000000c0d067219 */ /* 0x081fe400000006ff */
[-CC-:B------:R-:W-:Y:S02]  /*0a40*/  SHF.R.U64 R18, R27, R12.reuse, R9.reuse ;  /* 0x0000000c1b127219 */ /* 0x180fe40000001209 */
[----:B------:R-:W-:Y:S02]  /*0a50*/  SHF.R.U32.HI R19, RZ, R12, R9 ;  /* 0x0000000cff137219 */ /* 0x000fe40000011609 */
[----:B------:R-:W-:Y:S01]  /*0a60*/  LOP3.LUT R14, RZ, R6, RZ, 0x33, !PT ;  /* 0x00000006ff0e7212 */ /* 0x000fe200078e33ff */
[----:B------:R-:W0:Y:S01]  /*0a70*/  LDC R25, c[0x0][0x638] ;  /* 0x00018e00ff197b82 */ /* 0x000e220000000800 */
[----:B------:R-:W-:Y:S01]  /*0a80*/  SHF.L.U32 R9, R11, R12, RZ ;  /* 0x0000000c0b097219 */ /* 0x000fe200000006ff */
[----:B------:R-:W-:-:S02]  /*0a90*/  IMAD.MOV.U32 R6, RZ, RZ, R18 ;  /* 0x000000ffff067224 */ /* 0x000fc400078e0012 */
[----:B--2---:R-:W-:-:S04]  /*0aa0*/  IMAD.MOV.U32 R7, RZ, RZ, R19 ;  /* 0x000000ffff077224 */ /* 0x004fc800078e0013 */
[----:B------:R-:W2:Y:S01]  /*0ab0*/  LDC R24, c[0x0][0x610] ;  /* 0x00018400ff187b82 */ /* 0x000ea20000000800 */
[----:B---3--:R-:W-:Y:S05]  /*0ac0*/  @!P0 BRA `(.L_x_6) ;  /* 0x0000000000288947 */ /* 0x008fea0003800000 */
[----:B------:R-:W3:Y:S02]  /*0ad0*/  LDC R13, c[0x0][0x64c] ;  /* 0x00019300ff0d7b82 */ /* 0x000ee40000000800 */
[----:B---3--:R-:W-:-:S05]  /*0ae0*/  IADD3 R13, P0, R18, R13, RZ ;  /* 0x0000000d120d7210 */ /* 0x008fca0007f1e0ff */
        /* <DEDUP_REMOVED lines=8> */
.L_x_6:
[----:B----4-:R-:W-:Y:S01]  /*0b70*/  SHF.R.U64 R6, R6, R20, R7 ;  /* 0x0000001406067219 */ /* 0x010fe20000001207 */
[----:B-1----:R-:W-:Y:S01]  /*0b80*/  VIADD R7, R21, 0xffffffff ;  /* 0xffffffff15077836 */ /* 0x002fe20000000000 */
[----:B------:R-:W-:Y:S01]  /*0b90*/  LOP3.LUT R14, R27, R14, RZ, 0xc0, !PT ;  /* 0x0000000e1b0e7212 */ /* 0x000fe200078ec0ff */
[----:B------:R-:W-:Y:S02]  /*0ba0*/  IMAD.MOV R15, RZ, RZ, -R15 ;  /* 0x000000ffff0f7224 */ /* 0x000fe400078e0a0f */
[----:B------:R-:W-:Y:S01]  /*0bb0*/  IMAD.MOV R10, RZ, RZ, -R6 ;  /* 0x000000ffff0a7224 */ /* 0x000fe200078e0a06 */
[----:B------:R-:W-:Y:S01]  /*0bc0*/  LOP3.LUT R7, R16, R7, RZ, 0xc0, !PT ;  /* 0x0000000710077212 */ /* 0x000fe200078ec0ff */
[----:B------:R-:W-:Y:S02]  /*0bd0*/  IMAD R14, R9, R6, R14 ;  /* 0x00000006090e7224 */ /* 0x000fe400078e020e */
[----:B------:R-:W-:Y:S02]  /*0be0*/  @P4 IMAD R3, R17, R15, R8 ;  /* 0x0000000f11034224 */ /* 0x000fe400078e0208 */
[----:B0-----:R-:W-:-:S02]  /*0bf0*/  IMAD R6, R10, R25, R18 ;  /* 0x000000190a067224 */ /* 0x001fc400078e0212 */
[----:B--2---:R-:W-:Y:S02]  /*0c00*/  IMAD R3, R14, R24, R3 ;  /* 0x000000180e037224 */ /* 0x004fe400078e0203 */
[----:B------:R-:W-:Y:S02]  /*0c10*/  IMAD R6, R6, R21, R7 ;  /* 0x0000001506067224 */ /* 0x000fe400078e0207 */
[----:B------:R-:W-:-:S03]  /*0c20*/  IMAD.MOV.U32 R9, RZ, RZ, 0x1 ;  /* 0x00000001ff097424 */ /* 0x000fc600078e00ff */
[----:B------:R-:W-:Y:S02]  /*0c30*/  SEL R12, R6, R3, !P4 ;  /* 0x00000003060c7207 */ /* 0x000fe40006000000 */
[----:B------:R-:W-:-:S07]  /*0c40*/  SEL R16, R3, R6, !P4 ;  /* 0x0000000603107207 */ /* 0x000fce0006000000 */
.L_x_4:
[----:B------:R-:W-:-:S08]  /*0c50*/  NOP ;  /* 0x0000000000007918 */ /* 0x000fd00000000000 */
[----:B------:R-:W0:Y:S02]  /*0c60*/  USETMAXREG.TRY_ALLOC.CTAPOOL UP0, 0xe8 ;  /* 0x000000e8000079c8 */ /* 0x000e240008000600 */
[----:B0-----:R-:W-:-:S13]  /*0c70*/  PLOP3.LUT P0, PT, PT, PT, UP0, 0x80, 0x0 ;  /* 0x000000000000781c */ /* 0x001fda0003f0f008 */
[----:B------:R-:W-:Y:S05]  /*0c80*/  @!P0 BRA `(.L_x_4) ;  /* 0xfffffffc00f08947 */ /* 0x000fea000383ffff */
[----:B------:R-:W-:Y:S01]  /*0c90*/  ULDC.64 UR4, c[0x0][0x598] ;  /* 0x0001660000047ab9 */ /* 0x000fe20000000a00 */
[----:B------:R-:W-:Y:S01]  /*0ca0*/  ULDC.64 UR16, c[0x0][0x208] ;  /* 0x0000820000107ab9 */ /* 0x000fe20000000a00 */
[----:B------:R-:W-:-:S04]  /*0cb0*/  ISETP.NE.U32.AND P0, PT, RZ, UR4, PT ;  /* 0x00000004ff007c0c */ /* 0x000fc8000bf05070 */
[----:B------:R-:W-:-:S13]  /*0cc0*/  ISETP.NE.AND.EX P0, PT, RZ, UR5, PT, P0 ;  /* 0x00000005ff007c0c */ /* 0x000fda000bf05300 */
[----:B------:R-:W-:Y:S05]  /*0cd0*/  @!P0 BRA `(.L_x_7) ;  /* 0x00000000001c8947 */ /* 0x000fea0003800000 */
[----:B------:R-:W0:Y:S02]  /*0ce0*/  LDC.64 R6, c[0x0][0x598] ;  /* 0x00016600ff067b82 */ /* 0x000e240000000a00 */
[----:B0-----:R-:W2:Y:S02]  /*0cf0*/  LDG.E.64 R6, desc[UR16][R6.64] ;  /* 0x0000001006067981 */ /* 0x001ea4000c1e1b00 */
[----:B--2---:R-:W-:-:S04]  /*0d00*/  ISETP.NE.U32.AND P0, PT, R6, RZ, PT ;  /* 0x000000ff0600720c */ /* 0x004fc80003f05070 */
[----:B------:R-:W-:-:S13]  /*0d10*/  ISETP.NE.AND.EX P0, PT, R7, RZ, PT, P0 ;  /* 0x000000ff0700720c */ /* 0x000fda0003f05300 */
[----:B------:R-:W-:Y:S05]  /*0d20*/  @!P0 BRA `(.L_x_7) ;  /* 0x0000000000088947 */ /* 0x000fea0003800000 */
[----:B------:R0:W5:Y:S01]  /*0d30*/  LD.E R3, desc[UR16][R6.64] ;  /* 0x0000001006037980 */ /* 0x000162000c101900 */
[----:B------:R-:W-:Y:S05]  /*0d40*/  BRA `(.L_x_8) ;  /* 0x0000000000207947 */ /* 0x000fea0003800000 */
.L_x_7:
[----:B------:R-:W-:Y:S02]  /*0d50*/  ULDC.64 UR4, c[0x0][0x588] ;  /* 0x0001620000047ab9 */ /* 0x000fe40000000a00 */
[----:B------:R-:W-:-:S04]  /*0d60*/  ISETP.NE.U32.AND P0, PT, RZ, UR4, PT ;  /* 0x00000004ff007c0c */ /* 0x000fc8000bf05070 */
[----:B------:R-:W-:-:S13]  /*0d70*/  ISETP.NE.AND.EX P0, PT, RZ, UR5, PT, P0 ;  /* 0x00000005ff007c0c */ /* 0x000fda000bf05300 */
[----:B------:R-:W-:Y:S05]  /*0d80*/  @!P0 BRA `(.L_x_9) ;  /* 0x00000000000c8947 */ /* 0x000fea0003800000 */
[----:B------:R-:W0:Y:S02]  /*0d90*/  LDC.64 R6, c[0x0][0x588] ;  /* 0x00016200ff067b82 */ /* 0x000e240000000a00 */
[----:B0-----:R1:W5:Y:S01]  /*0da0*/  LDG.E R3, desc[UR16][R6.64] ;  /* 0x0000001006037981 */ /* 0x001362000c1e1900 */
[----:B------:R-:W-:Y:S05]  /*0db0*/  BRA `(.L_x_8) ;  /* 0x0000000000047947 */ /* 0x000fea0003800000 */
.L_x_9:
[----:B------:R-:W2:Y:S02]  /*0dc0*/  LDC R3, c[0x0][0x580] ;  /* 0x00016000ff037b82 */ /* 0x000ea40000000800 */
.L_x_8:
[----:B------:R-:W-:Y:S02]  /*0dd0*/  ULDC.64 UR4, c[0x0][0x5a0] ;  /* 0x0001680000047ab9 */ /* 0x000fe40000000a00 */
[----:B------:R-:W-:-:S04]  /*0de0*/  ISETP.NE.U32.AND P0, PT, RZ, UR4, PT ;  /* 0x00000004ff007c0c */ /* 0x000fc8000bf05070 */
[----:B------:R-:W-:-:S13]  /*0df0*/  ISETP.NE.AND.EX P0, PT, RZ, UR5, PT, P0 ;  /* 0x00000005ff007c0c */ /* 0x000fda000bf05300 */
[----:B------:R-:W-:Y:S05]  /*0e00*/  @!P0 BRA `(.L_x_10) ;  /* 0x00000000001c8947 */ /* 0x000fea0003800000 */
[----:B01----:R-:W0:Y:S02]  /*0e10*/  LDC.64 R6, c[0x0][0x5a0] ;  /* 0x00016800ff067b82 */ /* 0x003e240000000a00 */
[----:B0-----:R-:W3:Y:S02]  /*0e20*/  LDG.E.64 R6, desc[UR16][R6.64] ;  /* 0x0000001006067981 */ /* 0x001ee4000c1e1b00 */
[----:B---3--:R-:W-:-:S04]  /*0e30*/  ISETP.NE.U32.AND P0, PT, R6, RZ, PT ;  /* 0x000000ff0600720c */ /* 0x008fc80003f05070 */
[----:B------:R-:W-:-:S13]  /*0e40*/  ISETP.NE.AND.EX P0, PT, R7, RZ, PT, P0 ;  /* 0x000000ff0700720c */ /* 0x000fda0003f05300 */
[----:B------:R-:W-:Y:S05]  /*0e50*/  @!P0 BRA `(.L_x_10) ;  /* 0x0000000000088947 */ /* 0x000fea0003800000 */
[----:B------:R0:W5:Y:S01]  /*0e60*/  LD.E R10, desc[UR16][R6.64] ;  /* 0x00000010060a7980 */ /* 0x000162000c101900 */
[----:B------:R-:W-:Y:S05]  /*0e70*/  BRA `(.L_x_11) ;  /* 0x0000000000207947 */ /* 0x000fea0003800000 */
.L_x_10:
[----:B------:R-:W-:Y:S02]  /*0e80*/  ULDC.64 UR4, c[0x0][0x590] ;  /* 0x0001640000047ab9 */ /* 0x000fe40000000a00 */
[----:B------:R-:W-:-:S04]  /*0e90*/  ISETP.NE.U32.AND P0, PT, RZ, UR4, PT ;  /* 0x00000004ff007c0c */ /* 0x000fc8000bf05070 */
[----:B------:R-:W-:-:S13]  /*0ea0*/  ISETP.NE.AND.EX P0, PT, RZ, UR5, PT, P0 ;  /* 0x00000005ff007c0c */ /* 0x000fda000bf05300 */
[----:B------:R-:W-:Y:S05]  /*0eb0*/  @!P0 BRA `(.L_x_12) ;  /* 0x00000000000c8947 */ /* 0x000fea0003800000 */
[----:B------:R-:W3:Y:S02]  /*0ec0*/  LDC.64 R10, c[0x0][0x590] ;  /* 0x00016400ff0a7b82 */ /* 0x000ee40000000a00 */
[----:B---3--:R3:W5:Y:S01]  /*0ed0*/  LDG.E R10, desc[UR16][R10.64] ;  /* 0x000000100a0a7981 */ /* 0x008762000c1e1900 */
[----:B------:R-:W-:Y:S05]  /*0ee0*/  BRA `(.L_x_11) ;  /* 0x0000000000047947 */ /* 0x000fea0003800000 */
.L_x_12:
[----:B------:R-:W4:Y:S02]  /*0ef0*/  LDC R10, c[0x0][0x584] ;  /* 0x00016100ff0a7b82 */ /* 0x000f240000000800 */
.L_x_11:
[----:B------:R-:W-:-:S13]  /*0f00*/  LOP3.LUT P0, RZ, R9, 0xff, RZ, 0xc0, !PT ;  /* 0x000000ff09ff7812 */ /* 0x000fda000780c0ff */
[----:B------:R-:W-:Y:S05]  /*0f10*/  @!P0 EXIT ;  /* 0x000000000000894d */ /* 0x000fea0003800000 */
[----:B------:R-:W-:Y:S01]  /*0f20*/  ULDC UR4, c[0x0][0x28c] ;  /* 0x0000a30000047ab9 */ /* 0x000fe20000000800 */
[----:B------:R-:W-:Y:S01]  /*0f30*/  LOP3.LUT R80, R4, 0x1, RZ, 0xfc, !PT ;  /* 0x0000000104507812 */ /* 0x000fe200078efcff */
[----:B------:R-:W-:-:S04]  /*0f40*/  UIADD3 UR4, UR4, 0x7f, URZ ;  /* 0x0000007f04047890 */ /* 0x000fc8000fffe03f */
[----:B------:R-:W-:-:S04]  /*0f50*/  USHF.R.S32.HI UR5, URZ, 0x1f, UR4 ;  /* 0x0000001f3f057899 */ /* 0x000fc80008011404 */
[----:B------:R-:W-:-:S03]  /*0f60*/  ULEA.HI UR5, UR5, UR4, URZ, 0x7 ;  /* 0x0000000405057291 */ /* 0x000fc6000f8f383f */
[----:B------:R-:W-:Y:S01]  /*0f70*/  UMOV UR4, URZ ;  /* 0x0000003f00047c82 */ /* 0x000fe20008000000 */
[----:B------:R-:W-:-:S03]  /*0f80*/  USHF.R.S32.HI UR9, URZ, 0x7, UR5 ;  /* 0x000000073f097899 */ /* 0x000fc60008011405 */
[----:B------:R-:W-:-:S09]  /*0f90*/  UMOV UR5, URZ ;  /* 0x0000003f00057c82 */ /* 0x000fd20008000000 */
.L_x_101:
[----:B01----:R-:W-:Y:S01]  /*0fa0*/  LOP3.LUT R6, R2, 0x80, RZ, 0xc0, !PT ;  /* 0x0000008002067812 */ /* 0x003fe200078ec0ff */
[----:B------:R-:W0:Y:S01]  /*0fb0*/  S2UR UR13, SR_CgaCtaId ;  /* 0x00000000000d79c3 */ /* 0x000e220000008800 */
[----:B------:R-:W-:Y:S01]  /*0fc0*/  UMOV UR12, 0x400 ;  /* 0x00000400000c7882 */ /* 0x000fe20000000000 */
[----:B------:R-:W-:Y:S01]  /*0fd0*/  UMOV UR6, URZ ;  /* 0x0000003f00067c82 */ /* 0x000fe20008000000 */
[----:B------:R-:W-:Y:S01]  /*0fe0*/  SHF.R.U32.HI R6, RZ, 0x7, R6 ;  /* 0x00000007ff067819 */ /* 0x000fe20000011606 */
[----:B------:R-:W-:Y:S01]  /*0ff0*/  UMOV UR7, URZ ;  /* 0x0000003f00077c82 */ /* 0x000fe20008000000 */
[----:B------:R-:W-:Y:S01]  /*1000*/  UMOV UR18, UR5 ;  /* 0x0000000500127c82 */ /* 0x000fe20008000000 */
[----:B------:R-:W-:Y:S01]  /*1010*/  CS2R R14, SRZ ;  /* 0x00000000000e7805 */ /* 0x000fe2000001ff00 */
[----:B---3--:R-:W-:Y:S01]  /*1020*/  IMAD.MOV.U32 R11, RZ, RZ, RZ ;  /* 0x000000ffff0b7224 */ /* 0x008fe200078e00ff */
[----:B------:R-:W1:Y:S01]  /*1030*/  LDC R7, c[0x0][0x28c] ;  /* 0x0000a300ff077b82 */ /* 0x000e620000000800 */
[----:B------:R-:W3:Y:S01]  /*1040*/  SHFL.IDX PT, R6, R6, RZ, 0x1f ;  /* 0x00001fff06067589 */ /* 0x000ee200000e0000 */
[----:B------:R-:W-:-:S02]  /*1050*/  CS2R R18, SRZ ;  /* 0x0000000000127805 */ /* 0x000fc4000001ff00 */
[----:B------:R-:W-:Y:S02]  /*1060*/  CS2R R20, SRZ ;  /* 0x0000000000147805 */ /* 0x000fe4000001ff00 */
[----:B------:R-:W-:Y:S02]  /*1070*/  CS2R R22, SRZ ;  /* 0x0000000000167805 */ /* 0x000fe4000001ff00 */
[----:B------:R-:W-:Y:S02]  /*1080*/  CS2R R56, SRZ ;  /* 0x0000000000387805 */ /* 0x000fe4000001ff00 */
[----:B------:R-:W-:Y:S02]  /*1090*/  CS2R R58, SRZ ;  /* 0x00000000003a7805 */ /* 0x000fe4000001ff00 */
[----:B------:R-:W-:Y:S02]  /*10a0*/  CS2R R60, SRZ ;  /* 0x00000000003c7805 */ /* 0x000fe4000001ff00 */
[----:B------:R-:W-:-:S02]  /*10b0*/  CS2R R62, SRZ ;  /* 0x00000000003e7805 */ /* 0x000fc4000001ff00 */
[----:B------:R-:W-:Y:S02]  /*10c0*/  CS2R R64, SRZ ;  /* 0x0000000000407805 */ /* 0x000fe4000001ff00 */
[----:B------:R-:W-:Y:S01]  /*10d0*/  CS2R R66, SRZ ;  /* 0x0000000000427805 */ /* 0x000fe2000001ff00 */
[----:B------:R-:W-:Y:S01]  /*10e0*/  IMAD.MOV.U32 R68, RZ, RZ, RZ ;  /* 0x000000ffff447224 */ /* 0x000fe200078e00ff */
[----:B------:R-:W-:Y:S02]  /*10f0*/  CS2R R70, SRZ ;  /* 0x0000000000467805 */ /* 0x000fe4000001ff00 */
[----:B------:R-:W-:Y:S02]  /*1100*/  CS2R R72, SRZ ;  /* 0x0000000000487805 */ /* 0x000fe4000001ff00 */
[----:B------:R-:W-:Y:S02]  /*1110*/  CS2R R74, SRZ ;  /* 0x00000000004a7805 */ /* 0x000fe4000001ff00 */
[----:B------:R-:W-:-:S02]  /*1120*/  CS2R R76, SRZ ;  /* 0x00000000004c7805 */ /* 0x000fc4000001ff00 */
[----:B------:R-:W-:Y:S01]  /*1130*/  CS2R R78, SRZ ;  /* 0x00000000004e7805 */ /* 0x000fe2000001ff00 */
[----:B------:R-:W-:Y:S01]  /*1140*/  IMAD.U32 R9, RZ, RZ, UR4 ;  /* 0x00000004ff097e24 */ /* 0x000fe2000f8e00ff */
[----:B------:R-:W-:Y:S02]  /*1150*/  CS2R R24, SRZ ;  /* 0x0000000000187805 */ /* 0x000fe4000001ff00 */
[----:B------:R-:W-:Y:S02]  /*1160*/  CS2R R26, SRZ ;  /* 0x00000000001a7805 */ /* 0x000fe4000001ff00 */
[----:B------:R-:W-:Y:S02]  /*1170*/  CS2R R28, SRZ ;  /* 0x00000000001c7805 */ /* 0x000fe4000001ff00 */
[----:B------:R-:W-:Y:S02]  /*1180*/  CS2R R30, SRZ ;  /* 0x00000000001e7805 */ /* 0x000fe4000001ff00 */
[----:B------:R-:W-:-:S02]  /*1190*/  CS2R R32, SRZ ;  /* 0x0000000000207805 */ /* 0x000fc4000001ff00 */
[----:B------:R-:W-:Y:S02]  /*11a0*/  CS2R R34, SRZ ;  /* 0x0000000000227805 */ /* 0x000fe4000001ff00 */
[----:B-1----:R-:W-:Y:S02]  /*11b0*/  ISETP.GE.AND P0, PT, R7, 0x1, PT ;  /* 0x000000010700780c */ /* 0x002fe40003f06270 */
[----:B------:R-:W-:Y:S02]  /*11c0*/  CS2R R36, SRZ ;  /* 0x0000000000247805 */ /* 0x000fe4000001ff00 */
[----:B---3--:R-:W-:Y:S02]  /*11d0*/  R2UR UR8, R6 ;  /* 0x00000000060872ca */ /* 0x008fe400000e0000 */
[----:B------:R-:W-:Y:S02]  /*11e0*/  CS2R R38, SRZ ;  /* 0x0000000000267805 */ /* 0x000fe4000001ff00 */
[----:B------:R-:W-:-:S02]  /*11f0*/  CS2R R40, SRZ ;  /* 0x0000000000287805 */ /* 0x000fc4000001ff00 */
[----:B------:R-:W-:Y:S02]  /*1200*/  CS2R R42, SRZ ;  /* 0x00000000002a7805 */ /* 0x000fe4000001ff00 */
[----:B------:R-:W-:Y:S02]  /*1210*/  CS2R R44, SRZ ;  /* 0x00000000002c7805 */ /* 0x000fe4000001ff00 */
[----:B------:R-:W-:Y:S02]  /*1220*/  CS2R R46, SRZ ;  /* 0x00000000002e7805 */ /* 0x000fe4000001ff00 */
[----:B------:R-:W-:Y:S02]  /*1230*/  CS2R R48, SRZ ;  /* 0x0000000000307805 */ /* 0x000fe4000001ff00 */
[----:B------:R-:W-:Y:S02]  /*1240*/  CS2R R50, SRZ ;  /* 0x0000000000327805 */ /* 0x000fe4000001ff00 */
[----:B------:R-:W-:-:S02]  /*1250*/  CS2R R52, SRZ ;  /* 0x0000000000347805 */ /* 0x000fc4000001ff00 */
[----:B------:R-:W-:Y:S01]  /*1260*/  CS2R R54, SRZ ;  /* 0x0000000000367805 */ /* 0x000fe2000001ff00 */
[----:B------:R-:W-:-:S04]  /*1270*/  ULEA.HI UR10, UR8, UR8, URZ, 0x1 ;  /* 0x00000008080a7291 */ /* 0x000fc8000f8f083f */
[----:B------:R-:W-:Y:S02]  /*1280*/  ULOP3.LUT UR11, UR10, 0x7fffe, URZ, 0xc0, !UPT ;  /* 0x0007fffe0a0b7892 */ /* 0x000fe4000f8ec03f */
[----:B0-----:R-:W-:Y:S02]  /*1290*/  ULEA UR10, UR13, UR12, 0x18 ;  /* 0x0000000c0d0a7291 */ /* 0x001fe4000f8ec03f */
[----:B------:R-:W-:-:S03]  /*12a0*/  UIADD3 UR11, UR8, -UR11, URZ ;  /* 0x8000000b080b7290 */ /* 0x000fc6000fffe03f */
[----:B------:R-:W-:Y:S01]  /*12b0*/  UMOV UR8, URZ ;  /* 0x0000003f00087c82 */ /* 0x000fe20008000000 */
[----:B------:R-:W-:-:S04]  /*12c0*/  ULEA UR11, UR11, UR10, 0xd ;  /* 0x0000000a0b0b7291 */ /* 0x000fc8000f8e683f */
[----:B------:R-:W-:-:S04]  /*12d0*/  UIADD3 UR11, UR11, 0x180, URZ ;  /* 0x000001800b0b7890 */ /* 0x000fc8000fffe03f */
[----:B------:R-:W-:-:S04]  /*12e0*/  USHF.R.U32.HI UR11, URZ, 0x4, UR11 ;  /* 0x000000043f0b7899 */ /* 0x000fc8000801160b */
[----:B------:R-:W-:Y:S01]  /*12f0*/  ULOP3.LUT UR11, UR11, 0x3fff, URZ, 0xc0, !UPT ;  /* 0x00003fff0b0b7892 */ /* 0x000fe2000f8ec03f */
[----:B-----5:R-:W-:Y:S11]  /*1300*/  @!P0 BRA `(.L_x_13) ;  /* 0x0000000400a08947 */ /* 0x020ff60003800000 */
[----:B------:R-:W-:-:S13]  /*1310*/  ISETP.NE.AND P1, PT, R80, 0x3, PT ;  /* 0x000000035000780c */ /* 0x000fda0003f25270 */
[----:B------:R-:W-:Y:S05]  /*1320*/  @!P1 BRA `(.L_x_14) ;  /* 0x0000000000049947 */ /* 0x000fea0003800000 */
[----:B------:R-:W-:Y:S01]  /*1330*/  BPT.TRAP 0x1 ;  /* 0x000000040000795c */ /* 0x000fe20000300000 */
.L_x_14:
[----:B------:R-:W-:Y:S01]  /*1340*/  ULEA UR6, UR5, UR10, 0x3 ;  /* 0x0000000a05067291 */ /* 0x000fe2000f8e183f */
[----:B------:R-:W-:-:S05]  /*1350*/  IMAD.U32 R6, RZ, RZ, UR4 ;  /* 0x00000004ff067e24 */ /* 0x000fca000f8e00ff */
[----:B------:R-:W-:-:S04]  /*1360*/  SHF.L.U32 R6, R6, 0x1f, RZ ;  /* 0x0000001f06067819 */ /* 0x000fc800000006ff */
[----:B------:R0:W1:Y:S01]  /*1370*/  SYNCS.PHASECHK.TRANS64.TRYWAIT P0, [UR6], R6 ;  /* 0x00000006ff0075a7 */ /* 0x0000620008000146 */
[----:B------:R-:W-:Y:S05]  /*1380*/  @!P1 BRA `(.L_x_15) ;  /* 0x0000000000049947 */ /* 0x000fea0003800000 */
[----:B------:R-:W-:Y:S01]  /*1390*/  BPT.TRAP 0x1 ;  /* 0x000000040000795c */ /* 0x000fe20000300000 */
.L_x_15:
[----:B-1----:R-:W-:Y:S05]  /*13a0*/  @P0 BRA `(.L_x_16) ;  /* 0x0000000000080947 */ /* 0x002fea0003800000 */
[----:B------:R-:W1:Y:S02]  /*13b0*/  SYNCS.PHASECHK.TRANS64.TRYWAIT P0, [UR6], R6 ;  /* 0x00000006ff0075a7 */ /* 0x000e640008000146 */
[----:B-1----:R-:W-:Y:S05]  /*13c0*/  @!P0 BRA `(.L_x_17) ;  /* 0x0000005800348947 */ /* 0x002fea0003800000 */
.L_x_16:
[----:B------:R-:W-:Y:S01]  /*13d0*/  UIADD3 UR6, UR10, 0x1c180, URZ ;  /* 0x0001c1800a067890 */ /* 0x000fe2000fffe03f */
[----:B------:R-:W-:Y:S01]  /*13e0*/  WARPGROUP.ARRIVE ;  /* 0x00000000000079c5 */ /* 0x000fe20000000000 */
[----:B------:R-:W-:Y:S01]  /*13f0*/  ULOP3.LUT UR8, UR11, 0x10000, URZ, 0xfc, !UPT ;  /* 0x000100000b087892 */ /* 0x000fe2000f8efc3f */
[----:B------:R-:W-:Y:S01]  /*1400*/  CS2R R14, SRZ ;  /* 0x00000000000e7805 */ /* 0x000fe2000001ff00 */
[----:B------:R-:W-:Y:S01]  /*1410*/  USHF.R.U32.HI UR6, URZ, 0x4, UR6 ;  /* 0x000000043f067899 */ /* 0x000fe20008011606 */
[----:B------:R-:W-:Y:S01]  /*1420*/  IMAD.MOV.U32 R11, RZ, RZ, RZ ;  /* 0x000000ffff0b7224 */ /* 0x000fe200078e00ff */
[----:B------:R-:W-:Y:S01]  /*1430*/  UMOV UR13, 0x40000040 ;  /* 0x40000040000d7882 */ /* 0x000fe20000000000 */
[----:B------:R-:W-:Y:S01]  /*1440*/  UMOV UR15, 0x40000040 ;  /* 0x40000040000f7882 */ /* 0x000fe20000000000 */
[----:B------:R-:W-:Y:S01]  /*1450*/  ULOP3.LUT UR6, UR6, 0x3fff, URZ, 0xc0, !UPT ;  /* 0x00003fff06067892 */ /* 0x000fe2000f8ec03f */
[----:B------:R-:W-:Y:S02]  /*1460*/  CS2R R18, SRZ ;  /* 0x0000000000127805 */ /* 0x000fe4000001ff00 */
[----:B------:R-:W-:-:S02]  /*1470*/  CS2R R20, SRZ ;  /* 0x0000000000147805 */ /* 0x000fc4000001ff00 */
[----:B------:R-:W-:Y:S01]  /*1480*/  CS2R R22, SRZ ;  /* 0x0000000000167805 */ /* 0x000fe2000001ff00 */
[----:B------:R-:W-:Y:S01]  /*1490*/  ULOP3.LUT UR7, UR6, 0x10000, URZ, 0xfc, !UPT ;  /* 0x0001000006077892 */ /* 0x000fe2000f8efc3f */
[----:B------:R-:W-:Y:S01]  /*14a0*/  CS2R R56, SRZ ;  /* 0x0000000000387805 */ /* 0x000fe2000001ff00 */
[----:B------:R-:W-:Y:S01]  /*14b0*/  ULEA UR6, UR5, UR8, 0xa ;  /* 0x0000000805067291 */ /* 0x000fe2000f8e503f */
[----:B------:R-:W-:Y:S01]  /*14c0*/  CS2R R58, SRZ ;  /* 0x00000000003a7805 */ /* 0x000fe2000001ff00 */
[----:B------:R-:W-:Y:S01]  /*14d0*/  ULEA UR7, UR5, UR7, 0x9 ;  /* 0x0000000705077291 */ /* 0x000fe2000f8e483f */
[----:B------:R-:W-:Y:S02]  /*14e0*/  CS2R R60, SRZ ;  /* 0x00000000003c7805 */ /* 0x000fe4000001ff00 */
[----:B------:R-:W-:Y:S02]  /*14f0*/  CS2R R62, SRZ ;  /* 0x00000000003e7805 */ /* 0x000fe4000001ff00 */
[----:B------:R-:W-:-:S02]  /*1500*/  CS2R R64, SRZ ;  /* 0x0000000000407805 */ /* 0x000fc4000001ff00 */
[----:B------:R-:W-:Y:S01]  /*1510*/  CS2R R66, SRZ ;  /* 0x0000000000427805 */ /* 0x000fe2000001ff00 */
[----:B------:R-:W-:Y:S01]  /*1520*/  UMOV UR12, UR6 ;  /* 0x00000006000c7c82 */ /* 0x000fe20008000000 */
[----:B------:R-:W-:Y:S01]  /*1530*/  IMAD.MOV.U32 R68, RZ, RZ, RZ ;  /* 0x000000ffff447224 */ /* 0x000fe200078e00ff */
[----:B------:R-:W-:Y:S01]  /*1540*/  UMOV UR14, UR7 ;  /* 0x00000007000e7c82 */ /* 0x000fe20008000000 */
[----:B------:R-:W-:Y:S01]  /*1550*/  CS2R R70, SRZ ;  /* 0x0000000000467805 */ /* 0x000fe2000001ff00 */
[----:B------:R-:W-:Y:S01]  /*1560*/  QGMMA.64x64x32.F32.E5M2.E5M2 R24, gdesc[UR12], RZ, !UPT ;  /* 0x00e000000c1879f3 */ /* 0x000fe2000c7038ff */
[----:B------:R-:W-:Y:S01]  /*1570*/  UIADD3 UR12, UR6, 0x2, URZ ;  /* 0x00000002060c7890 */ /* 0x000fe2000fffe03f */
[----:B------:R-:W-:Y:S01]  /*1580*/  CS2R R72, SRZ ;  /* 0x0000000000487805 */ /* 0x000fe2000001ff00 */
[----:B------:R-:W-:Y:S01]  /*1590*/  UIADD3 UR14, UR7, 0x2, URZ ;  /* 0x00000002070e7890 */ /* 0x000fe2000fffe03f */
[----:B------:R-:W-:Y:S01]  /*15a0*/  CS2R R74, SRZ ;  /* 0x00000000004a7805 */ /* 0x000fe2000001ff00 */
[----:B------:R-:W-:Y:S01]  /*15b0*/  UMOV UR13, 0x40000040 ;  /* 0x40000040000d7882 */ /* 0x000fe20000000000 */
[----:B------:R-:W-:Y:S01]  /*15c0*/  UMOV UR15, 0x40000040 ;  /* 0x40000040000f7882 */ /* 0x000fe20000000000 */
[----:B------:R-:W-:-:S02]  /*15d0*/  CS2R R76, SRZ ;  /* 0x00000000004c7805 */ /* 0x000fc4000001ff00 */
[----:B------:R-:W-:-:S03]  /*15e0*/  CS2R R78, SRZ ;  /* 0x00000000004e7805 */ /* 0x000fc6000001ff00 */
[----:B------:R-:W-:Y:S01]  /*15f0*/  QGMMA.64x64x32.F32.E5M2.E5M2 R24, gdesc[UR12], R24 ;  /* 0x00e000000c1879f3 */ /* 0x000fe20008703818 */
[----:B------:R-:W-:Y:S02]  /*1600*/  UIADD3 UR12, UR6, 0x4, URZ ;  /* 0x00000004060c7890 */ /* 0x000fe4000fffe03f */
[----:B------:R-:W-:Y:S01]  /*1610*/  UIADD3 UR14, UR7, 0x4, URZ ;  /* 0x00000004070e7890 */ /* 0x000fe2000fffe03f */
[----:B------:R-:W-:Y:S01]  /*1620*/  UMOV UR13, 0x40000040 ;  /* 0x40000040000d7882 */ /* 0x000fe20000000000 */
[----:B------:R-:W-:-:S07]  /*1630*/  UMOV UR15, 0x40000040 ;  /* 0x40000040000f7882 */ /* 0x000fce0000000000 */
[----:B------:R-:W-:Y:S01]  /*1640*/  QGMMA.64x64x32.F32.E5M2.E5M2 R24, gdesc[UR12], R24 ;  /* 0x00e000000c1879f3 */ /* 0x000fe20008703818 */
[----:B------:R-:W-:Y:S02]  /*1650*/  UIADD3 UR14, UR7, 0x6, URZ ;  /* 0x00000006070e7890 */ /* 0x000fe4000fffe03f */
[----:B------:R-:W-:Y:S01]  /*1660*/  UIADD3 UR12, UR6, 0x6, URZ ;  /* 0x00000006060c7890 */ /* 0x000fe2000fffe03f */
[----:B------:R-:W-:Y:S01]  /*1670*/  ULDC UR7, c[0x0][0x50c] ;  /* 0x0001430000077ab9 */ /* 0x000fe20000000800 */
[----:B------:R-:W-:Y:S01]  /*1680*/  UMOV UR13, 0x40000040 ;  /* 0x40000040000d7882 */ /* 0x000fe20000000000 */
[----:B------:R-:W-:Y:S01]  /*1690*/  UISETP.NE.AND UP0, UPT, UR7, 0x4, UPT ;  /* 0x000000040700788c */ /* 0x000fe2000bf05270 */
[----:B------:R-:W-:Y:S01]  /*16a0*/  UMOV UR15, 0x40000040 ;  /* 0x40000040000f7882 */ /* 0x000fe20000000000 */
[----:B------:R-:W-:Y:S02]  /*16b0*/  UMOV UR6, 0x4 ;  /* 0x0000000400067882 */ /* 0x000fe40000000000 */
[----:B------:R-:W-:-:S06]  /*16c0*/  USEL UR7, URZ, 0x1, UP0 ;  /* 0x000000013f077887 */ /* 0x000fcc0008000000 */
[----:B------:R-:W-:Y:S01]  /*16d0*/  ISETP.NE.AND P0, PT, RZ, UR7, PT ;  /* 0x00000007ff007c0c */ /* 0x000fe2000bf05270 */
[----:B------:R-:W-:-:S12]  /*16e0*/  QGMMA.64x64x32.F32.E5M2.E5M2 R24, gdesc[UR12], R24, gsb0 ;  /* 0x00e000000c1879f3 */ /* 0x000fd80008003818 */
[----:B------:R-:W-:Y:S05]  /*16f0*/  @!P0 BRA `(.L_x_18) ;  /* 0x0000000000888947 */ /* 0x000fea0003800000 */
[----:B------:R-:W-:Y:S02]  /*1700*/  WARPGROUP.DEPBAR.LE gsb0, 0x0 ;  /* 0x00008000000079c5 */ /* 0x000fe40000010000 */
[----:B------:R-:W-:-:S01]  /*1710*/  FADD R79, RZ, R24 ;  /* 0x00000018ff4f7221 */ /* 0x000fc20000000000 */
[----:B------:R-:W-:Y:S01]  /*1720*/  FADD R78, RZ, R25 ;  /* 0x00000019ff4e7221 */ /* 0x000fe20000000000 */
        /* <DEDUP_REMOVED lines=30> */
[----:B------:R-:W-:-:S06]  /*1910*/  UMOV UR6, URZ ;  /* 0x0000003f00067c82 */ /* 0x000fcc0008000000 */
.L_x_18:
[----:B------:R-:W-:-:S04]  /*1920*/  UIADD3 UR18, UR5, 0x1, URZ ;  /* 0x0000000105127890 */ /* 0x000fc8000fffe03f */
[----:B------:R-:W-:-:S04]  /*1930*/  UISETP.NE.AND UP0, UPT, UR18, 0x7, UPT ;  /* 0x000000071200788c */ /* 0x000fc8000bf05270 */
[----:B------:R-:W-:Y:S02]  /*1940*/  USEL UR8, URZ, 0x1, UP0 ;  /* 0x000000013f087887 */ /* 0x000fe40008000000 */
[----:B------:R-:W-:Y:S02]  /*1950*/  USEL UR18, UR18, URZ, UP0 ;  /* 0x0000003f12127287 */ /* 0x000fe40008000000 */
[----:B------:R-:W-:-:S06]  /*1960*/  ULOP3.LUT UR8, UR4, UR8, URZ, 0x3c, !UPT ;  /* 0x0000000804087292 */ /* 0x000fcc000f8e3c3f */
[----:B------:R-:W-:Y:S01]  /*1970*/  IMAD.U32 R9, RZ, RZ, UR8 ;  /* 0x00000008ff097e24 */ /* 0x000fe2000f8e00ff */
[----:B------:R-:W-:-:S06]  /*1980*/  UMOV UR8, 0x1 ;  /* 0x0000000100087882 */ /* 0x000fcc0000000000 */
.L_x_13:
[----:B------:R-:W-:-:S04]  /*1990*/  UISETP.LT.AND UP0, UPT, UR9, 0x1, UPT ;  /* 0x000000010900788c */ /* 0x000fc8000bf01270 */
[----:B------:R-:W-:-:S04]  /*19a0*/  USEL UR12, UR9, 0x1, UP0 ;  /* 0x00000001090c7887 */ /* 0x000fc80008000000 */
[----:B------:R-:W-:-:S04]  /*19b0*/  UIADD3 UR12, UR9, -UR12, URZ ;  /* 0x8000000c090c7290 */ /* 0x000fc8000fffe03f */
[----:B------:R-:W-:-:S06]  /*19c0*/  UISETP.GE.AND UP0, UPT, UR12, 0x1, UPT ;  /* 0x000000010c00788c */ /* 0x000fcc000bf06270 */
[----:B------:R-:W-:-:S13]  /*19d0*/  PLOP3.LUT P0, PT, PT, PT, UP0, 0x80, 0x0 ;  /* 0x000000000000781c */ /* 0x000fda0003f0f008 */
[----:B------:R-:W-:Y:S05]  /*19e0*/  @!P0 BRA `(.L_x_19) ;  /* 0x0000000400b48947 */ /* 0x000fea0003800000 */
[----:B01----:R-:W-:Y:S01]  /*19f0*/  IMAD.U32 R6, RZ, RZ, UR12 ;  /* 0x0000000cff067e24 */ /* 0x003fe2000f8e00ff */
[----:B------:R-:W-:Y:S01]  /*1a00*/  UMOV UR19, UR5 ;  /* 0x0000000500137c82 */ /* 0x000fe20008000000 */
[----:B------:R-:W-:-:S05]  /*1a10*/  ULDC UR20, c[0x0][0x50c] ;  /* 0x0001430000147ab9 */ /* 0x000fca0000000800 */
.L_x_27:
[----:B------:R-:W-:-:S13]  /*1a20*/  ISETP.NE.AND P1, PT, R80, 0x3, PT ;  /* 0x000000035000780c */ /* 0x000fda0003f25270 */
[----:B01----:R-:W-:Y:S05]  /*1a30*/  @!P1 BRA `(.L_x_20) ;  /* 0x0000000000049947 */ /* 0x003fea0003800000 */
[----:B------:R-:W-:Y:S01]  /*1a40*/  BPT.TRAP 0x1 ;  /* 0x000000040000795c */ /* 0x000fe20000300000 */
.L_x_20:
[----:B------:R-:W0:Y:S01]  /*1a50*/  S2UR UR12, SR_CgaCtaId ;  /* 0x00000000000c79c3 */ /* 0x000e220000008800 */
[----:B------:R-:W-:Y:S01]  /*1a60*/  UMOV UR10, 0x400 ;  /* 0x00000400000a7882 */ /* 0x000fe20000000000 */
[----:B------:R-:W-:Y:S01]  /*1a70*/  SHF.L.U32 R7, R9, 0x1f, RZ ;  /* 0x0000001f09077819 */ /* 0x000fe200000006ff */
[----:B0-----:R-:W-:-:S04]  /*1a80*/  ULEA UR10, UR12, UR10, 0x18 ;  /* 0x0000000a0c0a7291 */ /* 0x001fc8000f8ec03f */
[----:B------:R-:W-:-:S09]  /*1a90*/  ULEA UR12, UR18, UR10, 0x3 ;  /* 0x0000000a120c7291 */ /* 0x000fd2000f8e183f */
[----:B------:R0:W1:Y:S01]  /*1aa0*/  SYNCS.PHASECHK.TRANS64.TRYWAIT P0, [UR12], R7 ;  /* 0x00000007ff0075a7 */ /* 0x000062000800014c */
[----:B------:R-:W-:Y:S05]  /*1ab0*/  @!P1 BRA `(.L_x_21) ;  /* 0x0000000000049947 */ /* 0x000fea0003800000 */
[----:B------:R-:W-:Y:S01]  /*1ac0*/  BPT.TRAP 0x1 ;  /* 0x000000040000795c */ /* 0x000fe20000300000 */
.L_x_21:
[----:B-1----:R-:W-:Y:S05]  /*1ad0*/  @P0 BRA `(.L_x_22) ;  /* 0x0000000000080947 */ /* 0x002fea0003800000 */
[----:B------:R-:W1:Y:S02]  /*1ae0*/  SYNCS.PHASECHK.TRANS64.TRYWAIT P0, [UR12], R7 ;  /* 0x00000007ff0075a7 */ /* 0x000e64000800014c */
[----:B-1----:R-:W-:Y:S05]  /*1af0*/  @!P0 BRA `(.L_x_23) ;  /* 0x0000005000808947 */ /* 0x002fea0003800000 */
.L_x_22:
[----:B------:R-:W-:Y:S01]  /*1b00*/  UIADD3 UR12, UR10, 0x1c180, URZ ;  /* 0x0001c1800a0c7890 */ /* 0x000fe2000fffe03f */
[----:B------:R-:W-:Y:S01]  /*1b10*/  WARPGROUP.ARRIVE ;  /* 0x00000000000079c5 */ /* 0x000fe20000000000 */
[----:B------:R-:W-:Y:S02]  /*1b20*/  UISETP.NE.AND UP0, UPT, UR7, URZ, UPT ;  /* 0x0000003f0700728c */ /* 0x000fe4000bf05270 */
[----:B------:R-:W-:Y:S02]  /*1b30*/  USHF.R.U32.HI UR12, URZ, 0x4, UR12 ;  /* 0x000000043f0c7899 */ /* 0x000fe4000801160c */
[----:B------:R-:W-:Y:S02]  /*1b40*/  USEL UR8, UR8, URZ, !UP0 ;  /* 0x0000003f08087287 */ /* 0x000fe4000c000000 */
[----:B------:R-:W-:Y:S02]  /*1b50*/  ULOP3.LUT UR12, UR12, 0x3fff, URZ, 0xc0, !UPT ;  /* 0x00003fff0c0c7892 */ /* 0x000fe4000f8ec03f */
[----:B------:R-:W-:-:S02]  /*1b60*/  UISETP.NE.U32.AND UP0, UPT, UR8, URZ, UPT ;  /* 0x0000003f0800728c */ /* 0x000fc4000bf05070 */
[----:B------:R-:W-:Y:S02]  /*1b70*/  ULOP3.LUT UR7, UR11, 0x10000, URZ, 0xfc, !UPT ;  /* 0x000100000b077892 */ /* 0x000fe4000f8efc3f */
[----:B------:R-:W-:Y:S02]  /*1b80*/  ULOP3.LUT UR8, UR12, 0x10000, URZ, 0xfc, !UPT ;  /* 0x000100000c087892 */ /* 0x000fe4000f8efc3f */
[----:B------:R-:W-:Y:S02]  /*1b90*/  ULEA UR7, UR18, UR7, 0xa ;  /* 0x0000000712077291 */ /* 0x000fe4000f8e503f */
[----:B------:R-:W-:Y:S01]  /*1ba0*/  ULEA UR8, UR18, UR8, 0x9 ;  /* 0x0000000812087291 */ /* 0x000fe2000f8e483f */
[----:B------:R-:W-:Y:S01]  /*1bb0*/  UMOV UR13, 0x40000040 ;  /* 0x40000040000d7882 */ /* 0x000fe20000000000 */
[----:B------:R-:W-:Y:S01]  /*1bc0*/  UMOV UR15, 0x40000040 ;  /* 0x40000040000f7882 */ /* 0x000fe20000000000 */
[----:B------:R-:W-:Y:S02]  /*1bd0*/  UIADD3 UR6, UR6, 0x4, URZ ;  /* 0x0000000406067890 */ /* 0x000fe4000fffe03f */
[----:B------:R-:W-:-:S02]  /*1be0*/  UMOV UR12, UR7 ;  /* 0x00000007000c7c82 */ /* 0x000fc40008000000 */
[----:B------:R-:W-:Y:S02]  /*1bf0*/  UMOV UR14, UR8 ;  /* 0x00000008000e7c82 */ /* 0x000fe40008000000 */
[----:B------:R-:W-:Y:S01]  /*1c00*/  QGMMA.64x64x32.F32.E5M2.E5M2 R24, gdesc[UR12], R24, UP0 ;  /* 0x00e000000c1879f3 */ /* 0x000fe2000bf03818 */
[----:B------:R-:W-:Y:S02]  /*1c10*/  UIADD3 UR12, UR7, 0x2, URZ ;  /* 0x00000002070c7890 */ /* 0x000fe4000fffe03f */
[----:B------:R-:W-:Y:S01]  /*1c20*/  UIADD3 UR14, UR8, 0x2, URZ ;  /* 0x00000002080e7890 */ /* 0x000fe2000fffe03f */
[----:B------:R-:W-:Y:S01]  /*1c30*/  UMOV UR13, 0x40000040 ;  /* 0x40000040000d7882 */ /* 0x000fe20000000000 */
[----:B------:R-:W-:Y:S01]  /*1c40*/  UMOV UR15, 0x40000040 ;  /* 0x40000040000f7882 */ /* 0x000fe20000000000 */
[----:B------:R-:W-:-:S06]  /*1c50*/  UISETP.NE.AND UP0, UPT, UR6, UR20, UPT ;  /* 0x000000140600728c */ /* 0x000fcc000bf05270 */
        /* <DEDUP_REMOVED lines=8> */
[----:B------:R-:W-:Y:S01]  /*1ce0*/  UMOV UR13, 0x40000040 ;  /* 0x40000040000d7882 */ /* 0x000fe20000000000 */
[----:B------:R-:W-:Y:S01]  /*1cf0*/  UMOV UR15, 0x40000040 ;  /* 0x40000040000f7882 */ /* 0x000fe20000000000 */
[----:B------:R-:W-:-:S06]  /*1d00*/  USEL UR7, URZ, 0x1, UP0 ;  /* 0x000000013f077887 */ /* 0x000fcc0008000000 */
[----:B------:R-:W-:Y:S01]  /*1d10*/  ISETP.NE.AND P0, PT, RZ, UR7, PT ;  /* 0x00000007ff007c0c */ /* 0x000fe2000bf05270 */
[----:B------:R-:W-:Y:S03]  /*1d20*/  QGMMA.64x64x32.F32.E5M2.E5M2 R24, gdesc[UR12], R24, gsb0 ;  /* 0x00e000000c1879f3 */ /* 0x000fe60008003818 */
[----:B------:R-:W-:-:S09]  /*1d30*/  WARPGROUP.DEPBAR.LE gsb0, 0x1 ;  /* 0x00008000000079c5 */ /* 0x000fd20000010100 */
[----:B------:R-:W-:Y:S05]  /*1d40*/  @!P0 BRA `(.L_x_24) ;  /* 0x0000000000888947 */ /* 0x000fea0003800000 */
[----:B------:R-:W-:Y:S02]  /*1d50*/  WARPGROUP.DEPBAR.LE gsb0, 0x0 ;  /* 0x00008000000079c5 */ /* 0x000fe40000010000 */
[----:B------:R-:W-:-:S01]  /*1d60*/  FADD R79, R24, R79 ;  /* 0x0000004f184f7221 */ /* 0x000fc20000000000 */
[----:B------:R-:W-:Y:S01]  /*1d70*/  FADD R78, R25, R78 ;  /* 0x0000004e194e7221 */ /* 0x000fe20000000000 */
        /* <DEDUP_REMOVED lines=30> */
[----:B------:R-:W-:-:S06]  /*1f60*/  UMOV UR6, URZ ;  /* 0x0000003f00067c82 */ /* 0x000fcc0008000000 */
.L_x_24:
[----:B------:R-:W-:Y:S05]  /*1f70*/  @!P1 BRA `(.L_x_25) ;  /* 0x0000000000049947 */ /* 0x000fea0003800000 */
[----:B------:R-:W-:Y:S01]  /*1f80*/  BPT.TRAP 0x1 ;  /* 0x000000040000795c */ /* 0x000fe20000300000 */
.L_x_25:
[----:B------:R-:W-:Y:S01]  /*1f90*/  ULEA UR8, UR19, UR10, 0x3 ;  /* 0x0000000a13087291 */ /* 0x000fe2000f8e183f */
[----:B------:R-:W-:-:S03]  /*1fa0*/  ISETP.GT.U32.AND P0, PT, R4, 0x1, PT ;  /* 0x000000010400780c */ /* 0x000fc60003f04070 */
[----:B------:R-:W-:-:S04]  /*1fb0*/  UIADD3 UR8, UR8, 0x38, URZ ;  /* 0x0000003808087890 */ /* 0x000fc8000fffe03f */
[----:B------:R-:W-:-:S09]  /*1fc0*/  UPRMT UR8, URZ, 0x654, UR8 ;  /* 0x000006543f087896 */ /* 0x000fd20008000008 */
[----:B------:R-:W-:Y:S01]  /*1fd0*/  SYNCS.ARRIVE.TRANS64.RED.A1T0 RZ, [UR8], RZ ;  /* 0x000000ffffff79a7 */ /* 0x000fe20008100408 */
[----:B------:R-:W-:Y:S05]  /*1fe0*/  @P0 BRA `(.L_x_26) ;  /* 0x0000000000040947 */ /* 0x000fea0003800000 */
[----:B------:R-:W-:Y:S01]  /*1ff0*/  BPT.TRAP 0x1 ;  /* 0x000000040000795c */ /* 0x000fe20000300000 */
.L_x_26:
[----:B------:R-:W-:Y:S01]  /*2000*/  UIADD3 UR18, UR18, 0x1, URZ ;  /* 0x0000000112127890 */ /* 0x000fe2000fffe03f */
[C---:B------:R-:W-:Y:S01]  /*2010*/  ISETP.GT.AND P0, PT, R6.reuse, 0x1, PT ;  /* 0x000000010600780c */ /* 0x040fe20003f04270 */
[----:B------:R-:W-:Y:S01]  /*2020*/  UIADD3 UR19, UR19, 0x1, URZ ;  /* 0x0000000113137890 */ /* 0x000fe2000fffe03f */
[----:B------:R-:W-:Y:S01]  /*2030*/  VIADD R6, R6, 0xffffffff ;  /* 0xffffffff06067836 */ /* 0x000fe20000000000 */
[----:B------:R-:W-:Y:S02]  /*2040*/  UISETP.NE.AND UP0, UPT, UR18, 0x7, UPT ;  /* 0x000000071200788c */ /* 0x000fe4000bf05270 */
[----:B------:R-:W-:Y:S02]  /*2050*/  UISETP.NE.AND UP1, UPT, UR19, 0x7, UPT ;  /* 0x000000071300788c */ /* 0x000fe4000bf25270 */
[----:B------:R-:W-:Y:S02]  /*2060*/  USEL UR8, URZ, 0x1, UP0 ;  /* 0x000000013f087887 */ /* 0x000fe40008000000 */
[----:B------:R-:W-:-:S02]  /*2070*/  USEL UR18, UR18, URZ, UP0 ;  /* 0x0000003f12127287 */ /* 0x000fc40008000000 */
[----:B------:R-:W-:Y:S02]  /*2080*/  USEL UR19, UR19, URZ, UP1 ;  /* 0x0000003f13137287 */ /* 0x000fe40008800000 */
[----:B------:R-:W-:Y:S01]  /*2090*/  LOP3.LUT R9, R9, UR8, RZ, 0x3c, !PT ;  /* 0x0000000809097c12 */ /* 0x000fe2000f8e3cff */
[----:B------:R-:W-:Y:S01]  /*20a0*/  UMOV UR8, 0x1 ;  /* 0x0000000100087882 */ /* 0x000fe20000000000 */
[----:B------:R-:W-:Y:S08]  /*20b0*/  @P0 BRA `(.L_x_27) ;  /* 0xfffffff800580947 */ /* 0x000ff0000383ffff */
.L_x_19:
[----:B------:R-:W-:Y:S01]  /*20c0*/  UISETP.NE.AND UP0, UPT, UR6, URZ, UPT ;  /* 0x0000003f0600728c */ /* 0x000fe2000bf05270 */
[----:B01----:R-:W0:Y:S03]  /*20d0*/  LDC R6, c[0x0][0x28c] ;  /* 0x0000a300ff067b82 */ /* 0x003e260000000800 */
[----:B------:R-:W-:-:S06]  /*20e0*/  USEL UR6, URZ, 0x1, !UP0 ;  /* 0x000000013f067887 */ /* 0x000fcc000c000000 */
[----:B------:R-:W-:Y:S02]  /*20f0*/  ISETP.NE.AND P0, PT, RZ, UR6, PT ;  /* 0x00000006ff007c0c */ /* 0x000fe4000bf05270 */
[----:B0-----:R-:W-:-:S11]  /*2100*/  ISETP.GE.AND P1, PT, R6, 0x1, PT ;  /* 0x000000010600780c */ /* 0x001fd60003f26270 */
[----:B------:R-:W-:Y:S05]  /*2110*/  @!P0 BRA `(.L_x_28) ;  /* 0x0000000000848947 */ /* 0x000fea0003800000 */
[----:B------:R-:W-:Y:S02]  /*2120*/  WARPGROUP.DEPBAR.LE gsb0, 0x0 ;  /* 0x00008000000079c5 */ /* 0x000fe40000010000 */
[----:B------:R-:W-:Y:S01]  /*2130*/  FADD R79, R24, R79 ;  /* 0x0000004f184f7221 */ /* 0x000fe20000000000 */
        /* <DEDUP_REMOVED lines=30> */
[----:B------:R-:W-:-:S07]  /*2320*/  FADD R14, R14, R55 ;  /* 0x000000370e0e7221 */ /* 0x000fce0000000000 */
.L_x_28:
[----:B------:R-:W-:Y:S02]  /*2330*/  WARPGROUP.DEPBAR.LE gsb0, 0x0 ;  /* 0x00008000000079c5 */ /* 0x000fe40000010000 */
[----:B------:R-:W-:Y:S05]  /*2340*/  @!P1 BRA `(.L_x_29) ;  /* 0x0000000000489947 */ /* 0x000fea0003800000 */
[----:B------:R-:W-:-:S13]  /*2350*/  ISETP.NE.AND P0, PT, R80, 0x3, PT ;  /* 0x000000035000780c */ /* 0x000fda0003f05270 */
[----:B------:R-:W-:Y:S05]  /*2360*/  @!P0 BRA `(.L_x_30) ;  /* 0x0000000000048947 */ /* 0x000fea0003800000 */
[----:B------:R-:W-:Y:S01]  /*2370*/  BPT.TRAP 0x1 ;  /* 0x000000040000795c */ /* 0x000fe20000300000 */
.L_x_30:
[----:B------:R-:W-:Y:S01]  /*2380*/  UISETP.LT.AND UP0, UPT, UR9, 0x1, UPT ;  /* 0x000000010900788c */ /* 0x000fe2000bf01270 */
[----:B------:R-:W-:-:S03]  /*2390*/  ISETP.GT.U32.AND P0, PT, R4, 0x1, PT ;  /* 0x000000010400780c */ /* 0x000fc60003f04070 */
[----:B------:R-:W-:-:S04]  /*23a0*/  USEL UR8, UR9, 0x1, UP0 ;  /* 0x0000000109087887 */ /* 0x000fc80008000000 */
[----:B------:R-:W-:-:S04]  /*23b0*/  UIADD3 UR8, UR5, UR9, -UR8 ;  /* 0x0000000905087290 */ /* 0x000fc8000fffe808 */
[----:B------:R-:W-:-:S04]  /*23c0*/  UIMAD.WIDE.U32 UR6, UR8, 0x24924925, URZ ;  /* 0x24924925080678a5 */ /* 0x000fc8000f8e003f */
[----:B------:R-:W-:-:S04]  /*23d0*/  UIADD3 UR6, UR8, -UR7, URZ ;  /* 0x8000000708067290 */ /* 0x000fc8000fffe03f */
[----:B------:R-:W-:-:S04]  /*23e0*/  ULEA.HI UR6, UR6, UR7, URZ, 0x1f ;  /* 0x0000000706067291 */ /* 0x000fc8000f8ff83f */
[----:B------:R-:W-:-:S04]  /*23f0*/  USHF.R.U32.HI UR6, URZ, 0x2, UR6 ;  /* 0x000000023f067899 */ /* 0x000fc80008011606 */
[----:B------:R-:W-:-:S04]  /*2400*/  UIMAD UR6, UR6, -0x7, UR8 ;  /* 0xfffffff9060678a4 */ /* 0x000fc8000f8e0208 */
[----:B------:R-:W-:-:S04]  /*2410*/  ULEA UR6, UR6, UR10, 0x3 ;  /* 0x0000000a06067291 */ /* 0x000fc8000f8e183f */
[----:B------:R-:W-:-:S04]  /*2420*/  UIADD3 UR6, UR6, 0x38, URZ ;  /* 0x0000003806067890 */ /* 0x000fc8000fffe03f */
[----:B------:R-:W-:-:S09]  /*2430*/  UPRMT UR6, URZ, 0x654, UR6 ;  /* 0x000006543f067896 */ /* 0x000fd20008000006 */
[----:B------:R-:W-:Y:S01]  /*2440*/  SYNCS.ARRIVE.TRANS64.RED.A1T0 RZ, [UR6], RZ ;  /* 0x000000ffffff79a7 */ /* 0x000fe20008100406 */
[----:B------:R-:W-:Y:S05]  /*2450*/  @P0 BRA `(.L_x_29) ;  /* 0x0000000000040947 */ /* 0x000fea0003800000 */
[----:B------:R-:W-:Y:S01]  /*2460*/  BPT.TRAP 0x1 ;  /* 0x000000040000795c */ /* 0x000fe20000300000 */
.L_x_29:
[----:B------:R-:W0:Y:S01]  /*2470*/  LDC R24, c[0x0][0x288] ;  /* 0x0000a200ff187b82 */ /* 0x000e220000000800 */
[--C-:B------:R-:W-:Y:S01]  /*2480*/  SHF.R.U32.HI R6, RZ, 0x2, R2.reuse ;  /* 0x00000002ff067819 */ /* 0x100fe20000011602 */
[----:B------:R-:W-:Y:S01]  /*2490*/  IMAD.SHL.U32 R17, R12, 0x40, RZ ;  /* 0x000000400c117824 */ /* 0x000fe200078e00ff */
[C---:B------:R-:W-:Y:S01]  /*24a0*/  LOP3.LUT R8, R2.reuse, 0x60, RZ, 0xc0, !PT ;  /* 0x0000006002087812 */ /* 0x040fe200078ec0ff */
[----:B------:R-:W-:Y:S01]  /*24b0*/  UIADD3 UR8, UR9, UR5, URZ ;  /* 0x0000000509087290 */ /* 0x000fe2000fffe03f */
[----:B------:R-:W-:Y:S01]  /*24c0*/  SHF.R.U32.HI R9, RZ, 0x7, R2 ;  /* 0x00000007ff097819 */ /* 0x000fe20000011602 */
[----:B------:R-:W-:Y:S01]  /*24d0*/  IMAD.SHL.U32 R12, R2, 0x2, RZ ;  /* 0x00000002020c7824 */ /* 0x000fe200078e00ff */
[----:B------:R-:W-:Y:S01]  /*24e0*/  LOP3.LUT R7, R6, 0x7, RZ, 0xc0, !PT ;  /* 0x0000000706077812 */ /* 0x000fe200078ec0ff */
[----:B------:R-:W-:Y:S01]  /*24f0*/  UISETP.GT.U32.AND UP0, UPT, UR8, 0x6, UPT ;  /* 0x000000060800788c */ /* 0x000fe2000bf04070 */
[----:B------:R-:W-:Y:S01]  /*2500*/  SHF.R.U32.HI R8, RZ, 0x1, R8 ;  /* 0x00000001ff087819 */ /* 0x000fe20000011608 */
[----:B------:R-:W-:Y:S01]  /*2510*/  UIMAD.WIDE.U32 UR6, UR8, 0x24924925, URZ ;  /* 0x24924925080678a5 */ /* 0x000fe2000f8e003f */
[----:B------:R-:W-:Y:S01]  /*2520*/  LOP3.LUT R6, R9, 0x1, RZ, 0xc0, !PT ;  /* 0x0000000109067812 */ /* 0x000fe200078ec0ff */
[----:B------:R-:W-:Y:S01]  /*2530*/  ULDC UR12, c[0x0][0x284] ;  /* 0x0000a100000c7ab9 */ /* 0x000fe20000000800 */
[----:B------:R-:W-:Y:S01]  /*2540*/  IADD3 R13, RZ, -R8, -R7 ;  /* 0x80000008ff0d7210 */ /* 0x000fe20007ffe807 */
[----:B------:R-:W-:Y:S01]  /*2550*/  UISETP.LT.U32.AND UP0, UPT, UR9, 0x7, UP0 ;  /* 0x000000070900788c */ /* 0x000fe20008701070 */
[----:B------:R-:W-:Y:S01]  /*2560*/  SHF.R.S32.HI R32, RZ, 0x1f, R69 ;  /* 0x0000001fff207819 */ /* 0x000fe20000011445 */
[C---:B------:R-:W-:Y:S01]  /*2570*/  IMAD.SHL.U32 R26, R6.reuse, 0x40, RZ ;  /* 0x00000040061a7824 */ /* 0x040fe200078e00ff */
[----:B------:R-:W-:Y:S01]  /*2580*/  UIADD3 UR5, UR8, -UR7, URZ ;  /* 0x8000000708057290 */ /* 0x000fe2000fffe03f */
[----:B------:R-:W-:Y:S01]  /*2590*/  IMAD R25, R6, -0x40, R13 ;  /* 0xffffffc006197824 */ /* 0x000fe200078e020d */
[----:B------:R-:W-:Y:S01]  /*25a0*/  LOP3.LUT R6, R2, 0x3, RZ, 0xc0, !PT ;  /* 0x0000000302067812 */ /* 0x000fe200078ec0ff */
[----:B------:R-:W-:Y:S01]  /*25b0*/  UISETP.GE.U32.AND UP1, UPT, UR9, 0x7, UPT ;  /* 0x000000070900788c */ /* 0x000fe2000bf26070 */
[----:B------:R-:W-:Y:S01]  /*25c0*/  LOP3.LUT R9, R26, 0x40, R7, 0xe2, !PT ;  /* 0x000000401a097812 */ /* 0x000fe200078ee207 */
[----:B------:R-:W-:Y:S01]  /*25d0*/  USEL UR6, URZ, 0x1, !UP0 ;  /* 0x000000013f067887 */ /* 0x000fe2000c000000 */
[C---:B------:R-:W-:Y:S01]  /*25e0*/  LOP3.LUT R12, R17.reuse, 0x6, R12, 0xf8, !PT ;  /* 0x00000006110c7812 */ /* 0x040fe200078ef80c */
[----:B0-----:R-:W-:Y:S01]  /*25f0*/  IMAD R26, R6, -0x2, R24 ;  /* 0xfffffffe061a7824 */ /* 0x001fe200078e0218 */
[----:B------:R-:W-:Y:S01]  /*2600*/  ISETP.GE.AND P0, PT, R17, R24, PT ;  /* 0x000000181100720c */ /* 0x000fe20003f06270 */
[----:B------:R-:W-:Y:S01]  /*2610*/  IMAD.SHL.U32 R24, R16, 0x80, RZ ;  /* 0x0000008010187824 */ /* 0x000fe200078e00ff */
[----:B------:R-:W-:Y:S01]  /*2620*/  ULEA.HI UR5, UR5, UR7, URZ, 0x1f ;  /* 0x0000000705057291 */ /* 0x000fe2000f8ff83f */
[----:B------:R-:W-:Y:S01]  /*2630*/  SHF.R.S32.HI R13, RZ, 0x1f, R12 ;  /* 0x0000001fff0d7819 */ /* 0x000fe2000001140c */
[----:B------:R-:W-:Y:S01]  /*2640*/  ULDC.64 UR10, c[0x0][0x5d0] ;  /* 0x00017400000a7ab9 */ /* 0x000fe20000000a00 */
[----:B------:R-:W-:Y:S01]  /*2650*/  ULOP3.LUT UR4, UR4, UR6, URZ, 0x3c, !UPT ;  /* 0x0000000604047292 */ /* 0x000fe2000f8e3c3f */
[----:B------:R-:W-:Y:S01]  /*2660*/  ISETP.GE.OR P0, PT, R24, UR12, P0 ;  /* 0x0000000c18007c0c */ /* 0x000fe20008706670 */
[----:B------:R-:W-:Y:S01]  /*2670*/  IMAD R6, R32, UR10, RZ ;  /* 0x0000000a20067c24 */ /* 0x000fe2000f8e02ff */
[----:B------:R-:W-:Y:S01]  /*2680*/  USHF.R.U32.HI UR5, URZ, 0x2, UR5 ;  /* 0x000000023f057899 */ /* 0x000fe20008011605 */
[----:B------:R-:W-:Y:S01]  /*2690*/  IMAD.WIDE R28, R16, 0x80, RZ ;  /* 0x00000080101c7825 */ /* 0x000fe200078e02ff */
[----:B------:R-:W-:-:S02]  /*26a0*/  IADD3 R25, -R24, UR12, R25 ;  /* 0x0000000c18197c10 */ /* 0x000fc4000fffe119 */
[----:B------:R-:W-:Y:S01]  /*26b0*/  @UP1 ULOP3.LUT UR4, UR4, 0x1, UR5, 0x78, !UPT ;  /* 0x0000000104041892 */ /* 0x000fe2000f8e7805 */
[C---:B------:R-:W-:Y:S01]  /*26c0*/  IMAD R27, R69.reuse, UR11, R6 ;  /* 0x0000000b451b7c24 */ /* 0x040fe2000f8e0206 */
[----:B------:R-:W-:Y:S01]  /*26d0*/  UIMAD UR5, UR5, -0x7, UR8 ;  /* 0xfffffff9050578a4 */ /* 0x000fe2000f8e0208 */
[----:B------:R-:W-:Y:S01]  /*26e0*/  IMAD.WIDE.U32 R6, R69, UR10, R12 ;  /* 0x0000000a45067c25 */ /* 0x000fe2000f8e000c */
[----:B------:R-:W-:-:S03]  /*26f0*/  LOP3.LUT R33, R28, R9, R8, 0xfe, !PT ;  /* 0x000000091c217212 */ /* 0x000fc600078efe08 */
[----:B------:R-:W-:Y:S02]  /*2700*/  IMAD.IADD R7, R7, 0x1, R27 ;  /* 0x0000000107077824 */ /* 0x000fe400078e021b */
[----:B------:R-:W-:Y:S02]  /*2710*/  IMAD.IADD R26, R26, 0x1, -R17 ;  /* 0x000000011a1a7824 */ /* 0x000fe400078e0a11 */
[----:B------:R-:W-:Y:S01]  /*2720*/  IMAD.MOV.U32 R24, RZ, RZ, -0x1 ;  /* 0xffffffffff187424 */ /* 0x000fe200078e00ff */
[----:B------:R-:W-:Y:S06]  /*2730*/  @P0 BRA `(.L_x_31) ;  /* 0x0000002400940947 */ /* 0x000fec0003800000 */
[----:B------:R-:W0:Y:S01]  /*2740*/  LDC.64 R30, c[0x0][0x5c8] ;  /* 0x00017200ff1e7b82 */ /* 0x000e220000000a00 */
[----:B------:R-:W-:Y:S01]  /*2750*/  ULDC.64 UR6, c[0x0][0x5c0] ;  /* 0x0001700000067ab9 */ /* 0x000fe20000000a00 */
[----:B------:R-:W-:Y:S01]  /*2760*/  BSSY B0, `(.L_x_31) ;  /* 0x0000262000007945 */ /* 0x000fe20003800000 */
[-C--:B0-----:R-:W-:Y:S02]  /*2770*/  IMAD R8, R29, R30.reuse, RZ ;  /* 0x0000001e1d087224 */ /* 0x081fe400078e02ff */
[----:B------:R-:W-:-:S04]  /*2780*/  IMAD.WIDE.U32 R6, R33, R30, R6 ;  /* 0x0000001e21067225 */ /* 0x000fc800078e0006 */
[----:B------:R-:W-:Y:S01]  /*2790*/  IMAD R17, R33, R31, R8 ;  /* 0x0000001f21117224 */ /* 0x000fe200078e0208 */
[----:B------:R-:W-:Y:S02]  /*27a0*/  LEA R9, P0, R30, R6, 0x3 ;  /* 0x000000061e097211 */ /* 0x000fe400078018ff */
[----:B------:R-:W-:Y:S01]  /*27b0*/  IADD3 R8, P1, R6, UR6, RZ ;  /* 0x0000000606087c10 */ /* 0x000fe2000ff3e0ff */
[----:B------:R-:W-:Y:S01]  /*27c0*/  IMAD.IADD R17, R7, 0x1, R17 ;  /* 0x0000000107117824 */ /* 0x000fe200078e0211 */
[----:B------:R-:W-:-:S04]  /*27d0*/  IADD3 R6, P2, R9, UR6, RZ ;  /* 0x0000000609067c10 */ /* 0x000fc8000ff5e0ff */
[----:B------:R-:W-:Y:S02]  /*27e0*/  LEA.HI.X R7, R30, R17, R31, 0x3, P0 ;  /* 0x000000111e077211 */ /* 0x000fe400000f1c1f */
[----:B----45:R-:W-:Y:S02]  /*27f0*/  FSETP.NEU.AND P0, PT, R10, RZ, PT ;  /* 0x000000ff0a00720b */ /* 0x030fe40003f0d000 */
[----:B------:R-:W-:Y:S02]  /*2800*/  IADD3.X R9, R17, UR7, RZ, P1, !PT ;  /* 0x0000000711097c10 */ /* 0x000fe40008ffe4ff */
[----:B------:R-:W-:-:S09]  /*2810*/  IADD3.X R7, R7, UR7, RZ, P2, !PT ;  /* 0x0000000707077c10 */ /* 0x000fd200097fe4ff */
[----:B------:R-:W-:Y:S05]  /*2820*/  @!P0 BRA `(.L_x_32) ;  /* 0x0000001c00148947 */ /* 0x000fea0003800000 */
[----:B------:R-:W-:Y:S01]  /*2830*/  ULDC.64 UR6, c[0x0][0x5b8] ;  /* 0x00016e0000067ab9 */ /* 0x000fe20000000a00 */
[----:B------:R-:W-:Y:S01]  /*2840*/  ISETP.GE.AND P0, PT, R26, 0x1, PT ;  /* 0x000000011a00780c */ /* 0x000fe20003f06270 */
[----:B------:R-:W-:Y:S01]  /*2850*/  IMAD R30, R32, UR6, RZ ;  /* 0x00000006201e7c24 */ /* 0x000fe2000f8e02ff */
[----:B------:R-:W-:Y:S01]  /*2860*/  ULDC.64 UR10, c[0x0][0x5a8] ;  /* 0x00016a00000a7ab9 */ /* 0x000fe20000000a00 */
[----:B------:R-:W-:Y:S01]  /*2870*/  IMAD.WIDE.U32 R16, R69, UR6, R12 ;  /* 0x0000000645107c25 */ /* 0x000fe2000f8e000c */
[----:B------:R-:W-:Y:S01]  /*2880*/  ISETP.LT.OR P3, PT, R25, 0x1, !P0 ;  /* 0x000000011900780c */ /* 0x000fe20004761670 */
[----:B------:R-:W-:Y:S02]  /*2890*/  BSSY B1, `(.L_x_33) ;  /* 0x000000c000017945 */ /* 0x000fe40003800000 */
[----:B------:R-:W-:Y:S01]  /*28a0*/  IMAD R69, R69, UR7, R30 ;  /* 0x0000000745457c24 */ /* 0x000fe2000f8e021e */
[----:B------:R-:W-:Y:S02]  /*28b0*/  ULDC.64 UR6, c[0x0][0x5b0] ;  /* 0x00016c0000067ab9 */ /* 0x000fe40000000a00 */
[----:B------:R-:W-:-:S02]  /*28c0*/  IMAD R27, R29, UR6, RZ ;  /* 0x000000061d1b7c24 */ /* 0x000fc4000f8e02ff */
[----:B------:R-:W-:Y:S02]  /*28d0*/  IMAD.IADD R17, R17, 0x1, R69 ;  /* 0x0000000111117824 */ /* 0x000fe400078e0245 */
[C---:B------:R-:W-:Y:S02]  /*28e0*/  IMAD R27, R33.reuse, UR7, R27 ;  /* 0x00000007211b7c24 */ /* 0x040fe4000f8e021b */
[----:B------:R-:W-:-:S03]  /*28f0*/  IMAD.WIDE.U32 R12, R33, UR6, R16 ;  /* 0x00000006210c7c25 */ /* 0x000fc6000f8e0010 */
[----:B------:R-:W-:-:S04]  /*2900*/  IADD3 R12, P1, R12, UR10, RZ ;  /* 0x0000000a0c0c7c10 */ /* 0x000fc8000ff3e0ff */
[--C-:B------:R-:W-:Y:S02]  /*2910*/  IADD3.X R13, R13, UR11, R27.reuse, P1, !PT ;  /* 0x0000000b0d0d7c10 */ /* 0x100fe40008ffe41b */
[----:B------:R-:W-:Y:S01]  /*2920*/  PRMT R27, RZ, 0x7610, R27 ;  /* 0x00007610ff1b7816 */ /* 0x000fe2000000001b */
[----:B------:R-:W-:Y:S06]  /*2930*/  @P3 BRA `(.L_x_34) ;  /* 0x0000000000043947 */ /* 0x000fec0003800000 */
[----:B------:R0:W5:Y:S02]  /*2940*/  LDG.E.U8 R27, desc[UR16][R12.64] ;  /* 0x000000100c1b7981 */ /* 0x000164000c1e1100 */
.L_x_34:
[----:B------:R-:W-:Y:S05]  /*2950*/  BSYNC B1 ;  /* 0x0000000000017941 */ /* 0x000fea0003800000 */
.L_x_33:
[----:B-----5:R-:W-:Y:S01]  /*2960*/  LOP3.LUT R27, R27, 0xff, RZ, 0xc0, !PT ;  /* 0x000000ff1b1b7812 */ /* 0x020fe200078ec0ff */
[----:B------:R-:W-:Y:S01]  /*2970*/  BSSY B1, `(.L_x_35) ;  /* 0x000000c000017945 */ /* 0x000fe20003800000 */
[----:B------:R-:W-:Y:S02]  /*2980*/  ISETP.GE.AND P1, PT, R26, 0x2, PT ;  /* 0x000000021a00780c */ /* 0x000fe40003f26270 */
[----:B------:R-:W-:Y:S02]  /*2990*/  F2FP.F16.E5M2.UNPACK_B R27, R27 ;  /* 0x0000001bff1b723e */ /* 0x000fe400020004ff */
[----:B------:R-:W-:-:S03]  /*29a0*/  ISETP.LT.OR P2, PT, R25, 0x1, !P1 ;  /* 0x000000011900780c */ /* 0x000fc60004f41670 */
[----:B------:R-:W-:-:S05]  /*29b0*/  HADD2.F32 R27, -RZ, R27.H0_H0 ;  /* 0x2000001bff1b7230 */ /* 0x000fca0000004100 */
[----:B------:R-:W-:Y:S01]  /*29c0*/  FMUL R30, R27, R10 ;  /* 0x0000000a1b1e7220 */ /* 0x000fe20000400000 */
[----:B------:R-:W-:-:S03]  /*29d0*/  PRMT R27, RZ, 0x7610, R27 ;  /* 0x00007610ff1b7816 */ /* 0x000fc6000000001b */
[----:B--2---:R-:W-:-:S05]  /*29e0*/  FFMA R30, R79, R3, R30 ;  /* 0x000000034f1e7223 */ /* 0x004fca000000001e */
[----:B------:R-:W-:-:S05]  /*29f0*/  F2FP.SATFINITE.E5M2.F32.PACK_AB_MERGE_C R31, RZ, R30, RZ ;  /* 0x0000001eff1f723e */ /* 0x000fca00048060ff */
[----:B------:R1:W-:Y:S01]  /*2a00*/  @!P3 STG.E.U8 desc[UR16][R8.64], R31 ;  /* 0x0000001f0800b986 */ /* 0x0003e2000c101110 */
[----:B------:R-:W-:Y:S05]  /*2a10*/  @P2 BRA `(.L_x_36) ;  /* 0x0000000000042947 */ /* 0x000fea0003800000 */
[----:B------:R2:W5:Y:S02]  /*2a20*/  LDG.E.U8 R27, desc[UR16][R12.64+0x1] ;  /* 0x000001100c1b7981 */ /* 0x000564000c1e1100 */
.L_x_36:
[----:B------:R-:W-:Y:S05]  /*2a30*/  BSYNC B1 ;  /* 0x0000000000017941 */ /* 0x000fea0003800000 */
.L_x_35:
[----:B-----5:R-:W-:Y:S01]  /*2a40*/  LOP3.LUT R27, R27, 0xff, RZ, 0xc0, !PT ;  /* 0x000000ff1b1b7812 */ /* 0x020fe200078ec0ff */
[----:B------:R-:W-:Y:S01]  /*2a50*/  BSSY B1, `(.L_x_37) ;  /* 0x0000012000017945 */ /* 0x000fe20003800000 */
[----:B-1----:R-:W-:Y:S02]  /*2a60*/  IADD3 R31, P3, R33, 0x8, RZ ;  /* 0x00000008211f7810 */ /* 0x002fe40007f7e0ff */
[----:B------:R-:W-:Y:S02]  /*2a70*/  F2FP.F16.E5M2.UNPACK_B R27, R27 ;  /* 0x0000001bff1b723e */ /* 0x000fe400020004ff */
[----:B------:R-:W-:Y:S01]  /*2a80*/  ISETP.LT.OR P0, PT, R25, 0x9, !P0 ;  /* 0x000000091900780c */ /* 0x000fe20004701670 */
[----:B------:R-:W-:Y:S02]  /*2a90*/  IMAD.X R28, RZ, RZ, R29, P3 ;  /* 0x000000ffff1c7224 */ /* 0x000fe400018e061d */
[----:B------:R-:W-:Y:S02]  /*2aa0*/  HADD2.F32 R27, -RZ, R27.H0_H0 ;  /* 0x2000001bff1b7230 */ /* 0x000fe40000004100 */
[----:B------:R-:W-:-:S02]  /*2ab0*/  IMAD R28, R28, UR6, RZ ;  /* 0x000000061c1c7c24 */ /* 0x000fc4000f8e02ff */
[----:B------:R-:W-:-:S04]  /*2ac0*/  IMAD.WIDE.U32 R16, R31, UR6, R16 ;  /* 0x000000061f107c25 */ /* 0x000fc8000f8e0010 */
[----:B------:R-:W-:Y:S01]  /*2ad0*/  FMUL R27, R27, R10 ;  /* 0x0000000a1b1b7220 */ /* 0x000fe20000400000 */
[----:B------:R-:W-:-:S03]  /*2ae0*/  IMAD R31, R31, UR7, R28 ;  /* 0x000000071f1f7c24 */ /* 0x000fc6000f8e021c */
[----:B------:R-:W-:Y:S01]  /*2af0*/  FFMA R27, R78, R3, R27 ;  /* 0x000000034e1b7223 */ /* 0x000fe2000000001b */
[----:B------:R-:W-:-:S04]  /*2b00*/  IADD3 R16, P3, R16, UR10, RZ ;  /* 0x0000000a10107c10 */ /* 0x000fc8000ff7e0ff */
[----:B------:R-:W-:Y:S02]  /*2b10*/  F2FP.SATFINITE.E5M2.F32.PACK_AB_MERGE_C R29, RZ, R27, RZ ;  /* 0x0000001bff1d723e */ /* 0x000fe400048060ff */
[----:B------:R-:W-:Y:S02]  /*2b20*/  IADD3.X R17, R17, UR11, R31, P3, !PT ;  /* 0x0000000b11117c10 */ /* 0x000fe40009ffe41f */
[----:B------:R-:W-:Y:S01]  /*2b30*/  PRMT R27, RZ, 0x7610, R27 ;  /* 0x00007610ff1b7816 */ /* 0x000fe2000000001b */
[----:B------:R1:W-:Y:S01]  /*2b40*/  @!P2 STG.E.U8 desc[UR16][R8.64+0x1], R29 ;  /* 0x0000011d0800a986 */ /* 0x0003e2000c101110 */
[----:B------:R-:W-:Y:S05]  /*2b50*/  @P0 BRA `(.L_x_38) ;  /* 0x0000000000040947 */ /* 0x000fea0003800000 */
[----:B------:R3:W5:Y:S02]  /*2b60*/  LDG.E.U8 R27, desc[UR16][R16.64] ;  /* 0x00000010101b7981 */ /* 0x000764000c1e1100 */
.L_x_38:
[----:B------:R-:W-:Y:S05]  /*2b70*/  BSYNC B1 ;  /* 0x0000000000017941 */ /* 0x000fea0003800000 */
.L_x_37:
[----:B-----5:R-:W-:Y:S01]  /*2b80*/  LOP3.LUT R27, R27, 0xff, RZ, 0xc0, !PT ;  /* 0x000000ff1b1b7812 */ /* 0x020fe200078ec0ff */
[----:B------:R-:W-:Y:S01]  /*2b90*/  BSSY B1, `(.L_x_39) ;  /* 0x000000b000017945 */ /* 0x000fe20003800000 */
[----:B------:R-:W-:Y:S02]  /*2ba0*/  ISETP.LT.OR P1, PT, R25, 0x9, !P1 ;  /* 0x000000091900780c */ /* 0x000fe40004f21670 */
[----:B------:R-:W-:-:S05]  /*2bb0*/  F2FP.F16.E5M2.UNPACK_B R27, R27 ;  /* 0x0000001bff1b723e */ /* 0x000fca00020004ff */
[----:B------:R-:W-:-:S05]  /*2bc0*/  HADD2.F32 R27, -RZ, R27.H0_H0 ;  /* 0x2000001bff1b7230 */ /* 0x000fca0000004100 */
[----:B------:R-:W-:Y:S01]  /*2bd0*/  FMUL R28, R27, R10 ;  /* 0x0000000a1b1c7220 */ /* 0x000fe20000400000 */
[----:B------:R-:W-:-:S03]  /*2be0*/  PRMT R27, RZ, 0x7610, R27 ;  /* 0x00007610ff1b7816 */ /* 0x000fc6000000001b */
[----:B------:R-:W-:-:S05]  /*2bf0*/  FFMA R28, R77, R3, R28 ;  /* 0x000000034d1c7223 */ /* 0x000fca000000001c */
[----:B-1----:R-:W-:-:S05]  /*2c00*/  F2FP.SATFINITE.E5M2.F32.PACK_AB_MERGE_C R29, RZ, R28, RZ ;  /* 0x0000001cff1d723e */ /* 0x002fca00048060ff */
[----:B------:R1:W-:Y:S01]  /*2c10*/  @!P0 STG.E.U8 desc[UR16][R6.64], R29 ;  /* 0x0000001d06008986 */ /* 0x0003e2000c101110 */
[----:B------:R-:W-:Y:S05]  /*2c20*/  @P1 BRA `(.L_x_40) ;  /* 0x0000000000041947 */ /* 0x000fea0003800000 */
[----:B------:R4:W5:Y:S02]  /*2c30*/  LDG.E.U8 R27, desc[UR16][R16.64+0x1] ;  /* 0x00000110101b7981 */ /* 0x000964000c1e1100 */
.L_x_40:
[----:B------:R-:W-:Y:S05]  /*2c40*/  BSYNC B1 ;  /* 0x0000000000017941 */ /* 0x000fea0003800000 */
.L_x_39:
[----:B-----5:R-:W-:Y:S01]  /*2c50*/  LOP3.LUT R27, R27, 0xff, RZ, 0xc0, !PT ;  /* 0x000000ff1b1b7812 */ /* 0x020fe200078ec0ff */
[----:B------:R-:W-:Y:S01]  /*2c60*/  BSSY B1, `(.L_x_41) ;  /* 0x000000c000017945 */ /* 0x000fe20003800000 */
[----:B------:R-:W-:Y:S02]  /*2c70*/  ISETP.GE.AND P0, PT, R26, 0x9, PT ;  /* 0x000000091a00780c */ /* 0x000fe40003f06270 */
[----:B------:R-:W-:Y:S02]  /*2c80*/  F2FP.F16.E5M2.UNPACK_B R27, R27 ;  /* 0x0000001bff1b723e */ /* 0x000fe400020004ff */
[----:B------:R-:W-:-:S03]  /*2c90*/  ISETP.LT.OR P2, PT, R25, 0x1, !P0 ;  /* 0x000000011900780c */ /* 0x000fc60004741670 */
[----:B------:R-:W-:-:S05]  /*2ca0*/  HADD2.F32 R27, -RZ, R27.H0_H0 ;  /* 0x2000001bff1b7230 */ /* 0x000fca0000004100 */
[----:B------:R-:W-:-:S04]  /*2cb0*/  FMUL R27, R27, R10 ;  /* 0x0000000a1b1b7220 */ /* 0x000fc80000400000 */
[----:B------:R-:W-:-:S05]  /*2cc0*/  FFMA R27, R76, R3, R27 ;  /* 0x000000034c1b7223 */ /* 0x000fca000000001b */
[----:B-1----:R-:W-:Y:S02]  /*2cd0*/  F2FP.SATFINITE.E5M2.F32.PACK_AB_MERGE_C R29, RZ, R27, RZ ;  /* 0x0000001bff1d723e */ /* 0x002fe400048060ff */
[----:B------:R-:W-:-:S03]  /*2ce0*/  PRMT R27, RZ, 0x7610, R27 ;  /* 0x00007610ff1b7816 */ /* 0x000fc6000000001b */
[----:B------:R1:W-:Y:S01]  /*2cf0*/  @!P1 STG.E.U8 desc[UR16][R6.64+0x1], R29 ;  /* 0x0000011d06009986 */ /* 0x0003e2000c101110 */
[----:B------:R-:W-:Y:S05]  /*2d00*/  @P2 BRA `(.L_x_42) ;  /* 0x0000000000042947 */ /* 0x000fea0003800000 */
[----:B------:R0:W5:Y:S02]  /*2d10*/  LDG.E.U8 R27, desc[UR16][R12.64+0x8] ;  /* 0x000008100c1b7981 */ /* 0x000164000c1e1100 */
.L_x_42:
[----:B------:R-:W-:Y:S05]  /*2d20*/  BSYNC B1 ;  /* 0x0000000000017941 */ /* 0x000fea0003800000 */
.L_x_41:
        /* <DEDUP_REMOVED lines=13> */
.L_x_44:
[----:B------:R-:W-:Y:S05]  /*2e00*/  BSYNC B1 ;  /* 0x0000000000017941 */ /* 0x000fea0003800000 */
.L_x_43:
[----:B-----5:R-:W-:Y:S01]  /*2e10*/  LOP3.LUT R27, R27, 0xff, RZ, 0xc0, !PT ;  /* 0x000000ff1b1b7812 */ /* 0x020fe200078ec0ff */
[----:B------:R-:W-:Y:S01]  /*2e20*/  BSSY B1, `(.L_x_45) ;  /* 0x000000b000017945 */ /* 0x000fe20003800000 */
[----:B------:R-:W-:Y:S02]  /*2e30*/  ISETP.LT.OR P0, PT, R25, 0x9, !P0 ;  /* 0x000000091900780c */ /* 0x000fe40004701670 */
[----:B------:R-:W-:-:S05]  /*2e40*/  F2FP.F16.E5M2.UNPACK_B R27, R27 ;  /* 0x0000001bff1b723e */ /* 0x000fca00020004ff */
        /* <DEDUP_REMOVED lines=8> */
.L_x_46:
[----:B------:R-:W-:Y:S05]  /*2ed0*/  BSYNC B1 ;  /* 0x0000000000017941 */ /* 0x000fea0003800000 */
.L_x_45:
        /* <DEDUP_REMOVED lines=12> */
.L_x_48:
[----:B------:R-:W-:Y:S05]  /*2fa0*/  BSYNC B1 ;  /* 0x0000000000017941 */ /* 0x000fea0003800000 */
.L_x_47:
        /* <DEDUP_REMOVED lines=13> */
.L_x_50:
[----:B------:R-:W-:Y:S05]  /*3080*/  BSYNC B1 ;  /* 0x0000000000017941 */ /* 0x000fea0003800000 */
.L_x_49:
        /* <DEDUP_REMOVED lines=13> */
.L_x_52:
[----:B------:R-:W-:Y:S05]  /*3160*/  BSYNC B1 ;  /* 0x0000000000017941 */ /* 0x000fea0003800000 */
.L_x_51:
        /* <DEDUP_REMOVED lines=12> */
.L_x_54:
[----:B------:R-:W-:Y:S05]  /*3230*/  BSYNC B1 ;  /* 0x0000000000017941 */ /* 0x000fea0003800000 */
.L_x_53:
        /* <DEDUP_REMOVED lines=12> */
.L_x_56:
[----:B------:R-:W-:Y:S05]  /*3300*/  BSYNC B1 ;  /* 0x0000000000017941 */ /* 0x000fea0003800000 */
.L_x_55:
        /* <DEDUP_REMOVED lines=13> */
.L_x_58:
[----:B------:R-:W-:Y:S05]  /*33e0*/  BSYNC B1 ;  /* 0x0000000000017941 */ /* 0x000fea0003800000 */
.L_x_57:
        /* <DEDUP_REMOVED lines=13> */
.L_x_60:
[----:B------:R-:W-:Y:S05]  /*34c0*/  BSYNC B1 ;  /* 0x0000000000017941 */ /* 0x000fea0003800000 */
.L_x_59:
        /* <DEDUP_REMOVED lines=12> */
.L_x_62:
[----:B------:R-:W-:Y:S05]  /*3590*/  BSYNC B1 ;  /* 0x0000000000017941 */ /* 0x000fea0003800000 */
.L_x_61:
        /* <DEDUP_REMOVED lines=12> */
.L_x_64:
[----:B------:R-:W-:Y:S05]  /*3660*/  BSYNC B1 ;  /* 0x0000000000017941 */ /* 0x000fea0003800000 */
.L_x_63:
        /* <DEDUP_REMOVED lines=13> */
.L_x_66:
[----:B------:R-:W-:Y:S05]  /*3740*/  BSYNC B1 ;  /* 0x0000000000017941 */ /* 0x000fea0003800000 */
.L_x_65:
        /* <DEDUP_REMOVED lines=13> */
.L_x_68:
[----:B------:R-:W-:Y:S05]  /*3820*/  BSYNC B1 ;  /* 0x0000000000017941 */ /* 0x000fea0003800000 */
.L_x_67:
        /* <DEDUP_REMOVED lines=12> */
.L_x_70:
[----:B------:R-:W-:Y:S05]  /*38f0*/  BSYNC B1 ;  /* 0x0000000000017941 */ /* 0x000fea0003800000 */
.L_x_69:
        /* <DEDUP_REMOVED lines=12> */
.L_x_72:
[----:B------:R-:W-:Y:S05]  /*39c0*/  BSYNC B1 ;  /* 0x0000000000017941 */ /* 0x000fea0003800000 */
.L_x_71:
        /* <DEDUP_REMOVED lines=13> */
.L_x_74:
[----:B------:R-:W-:Y:S05]  /*3aa0*/  BSYNC B1 ;  /* 0x0000000000017941 */ /* 0x000fea0003800000 */
.L_x_73:
        /* <DEDUP_REMOVED lines=13> */
.L_x_76:
[----:B------:R-:W-:Y:S05]  /*3b80*/  BSYNC B1 ;  /* 0x0000000000017941 */ /* 0x000fea0003800000 */
.L_x_75:
        /* <DEDUP_REMOVED lines=12> */
.L_x_78:
[----:B------:R-:W-:Y:S05]  /*3c50*/  BSYNC B1 ;  /* 0x0000000000017941 */ /* 0x000fea0003800000 */
.L_x_77:
[----:B-----5:R-:W-:Y:S01]  /*3c60*/  LOP3.LUT R27, R27, 0xff, RZ, 0xc0, !PT ;  /* 0x000000ff1b1b7812 */ /* 0x020fe200078ec0ff */
[----:B------:R-:W-:Y:S01]  /*3c70*/  BSSY B1, `(.L_x_79) ;  /* 0x000000b000017945 */ /* 0x000fe20003800000 */
[----:B------:R-:W-:Y:S02]  /*3c80*/  ISETP.LT.OR P1, PT, R25, 0x9, !P1 ;  /* 0x000000091900780c */ /* 0x000fe40004f21670 */
[----:B------:R-:W-:-:S05]  /*3c90*/  F2FP.F16.E5M2.UNPACK_B R27, R27 ;  /* 0x0000001bff1b723e */ /* 0x000fca00020004ff */
[----:B------:R-:W-:-:S05]  /*3ca0*/  HADD2.F32 R27, -RZ, R27.H0_H0 ;  /* 0x2000001bff1b7230 */ /* 0x000fca0000004100 */
[----:B------:R-:W-:-:S04]  /*3cb0*/  FMUL R28, R27, R10 ;  /* 0x0000000a1b1c7220 */ /* 0x000fc80000400000 */
[----:B------:R-:W-:Y:S01]  /*3cc0*/  FFMA R28, R23, R3, R28 ;  /* 0x00000003171c7223 */ /* 0x000fe2000000001c */
[----:B------:R-:W-:-:S04]  /*3cd0*/  PRMT R23, RZ, 0x7610, R23 ;  /* 0x00007610ff177816 */ /* 0x000fc80000000017 */
[----:B------:R-:W-:-:S05]  /*3ce0*/  F2FP.SATFINITE.E5M2.F32.PACK_AB_MERGE_C R27, RZ, R28, RZ ;  /* 0x0000001cff1b723e */ /* 0x000fca00048060ff */
[----:B------:R0:W-:Y:S01]  /*3cf0*/  @!P0 STG.E.U8 desc[UR16][R6.64+0x28], R27 ;  /* 0x0000281b06008986 */ /* 0x0001e2000c101110 */
[----:B------:R-:W-:Y:S05]  /*3d00*/  @P1 BRA `(.L_x_80) ;  /* 0x0000000000041947 */ /* 0x000fea0003800000 */
[----:B------:R0:W5:Y:S02]  /*3d10*/  LDG.E.U8 R23, desc[UR16][R16.64+0x29] ;  /* 0x0000291010177981 */ /* 0x000164000c1e1100 */
.L_x_80:
[----:B------:R-:W-:Y:S05]  /*3d20*/  BSYNC B1 ;  /* 0x0000000000017941 */ /* 0x000fea0003800000 */
.L_x_79:
        /* <DEDUP_REMOVED lines=8> */
[----:B0-----:R-:W-:Y:S02]  /*3db0*/  F2FP.SATFINITE.E5M2.F32.PACK_AB_MERGE_C R27, RZ, R23, RZ ;  /* 0x00000017ff1b723e */ /* 0x001fe400048060ff */
[----:B------:R-:W-:-:S03]  /*3dc0*/  PRMT R23, RZ, 0x7610, R23 ;  /* 0x00007610ff177816 */ /* 0x000fc60000000017 */
[----:B------:R0:W-:Y:S01]  /*3dd0*/  @!P1 STG.E.U8 desc[UR16][R6.64+0x29], R27 ;  /* 0x0000291b06009986 */ /* 0x0001e2000c101110 */
[----:B------:R-:W-:Y:S05]  /*3de0*/  @P2 BRA `(.L_x_82) ;  /* 0x0000000000042947 */ /* 0x000fea0003800000 */
[----:B------:R0:W5:Y:S02]  /*3df0*/  LDG.E.U8 R23, desc[UR16][R12.64+0x30] ;  /* 0x000030100c177981 */ /* 0x000164000c1e1100 */
.L_x_82:
[----:B------:R-:W-:Y:S05]  /*3e00*/  BSYNC B1 ;  /* 0x0000000000017941 */ /* 0x000fea0003800000 */
.L_x_81:
[----:B-----5:R-:W-:Y:S01]  /*3e10*/  LOP3.LUT R23, R23, 0xff, RZ, 0xc0, !PT ;  /* 0x000000ff17177812 */ /* 0x020fe200078ec0ff */
[----:B------:R-:W-:Y:S01]  /*3e20*/  BSSY B1, `(.L_x_83) ;  /* 0x000000c000017945 */ /* 0x000fe20003800000 */
[----:B------:R-:W-:Y:S02]  /*3e30*/  ISETP.GE.AND P1, PT, R26, 0x32, PT ;  /* 0x000000321a00780c */ /* 0x000fe40003f26270 */
[----:B------:R-:W-:Y:S02]  /*3e40*/  F2FP.F16.E5M2.UNPACK_B R23, R23 ;  /* 0x00000017ff17723e */ /* 0x000fe400020004ff */
[----:B------:R-:W-:-:S03]  /*3e50*/  ISETP.LT.OR P3, PT, R25, 0x1, !P1 ;  /* 0x000000011900780c */ /* 0x000fc60004f61670 */
        /* <DEDUP_REMOVED lines=8> */
.L_x_84:
[----:B------:R-:W-:Y:S05]  /*3ee0*/  BSYNC B1 ;  /* 0x0000000000017941 */ /* 0x000fea0003800000 */
.L_x_83:
[----:B-----5:R-:W-:Y:S01]  /*3ef0*/  LOP3.LUT R21, R21, 0xff, RZ, 0xc0, !PT ;  /* 0x000000ff15157812 */ /* 0x020fe200078ec0ff */
[----:B------:R-:W-:Y:S01]  /*3f00*/  BSSY B1, `(.L_x_85) ;  /* 0x000000b000017945 */ /* 0x000fe20003800000 */
[----:B------:R-:W-:Y:S02]  /*3f10*/  ISETP.LT.OR P0, PT, R25, 0x9, !P0 ;  /* 0x000000091900780c */ /* 0x000fe40004701670 */
[----:B------:R-:W-:-:S05]  /*3f20*/  F2FP.F16.E5M2.UNPACK_B R21, R21 ;  /* 0x00000015ff15723e */ /* 0x000fca00020004ff */
        /* <DEDUP_REMOVED lines=8> */
.L_x_86:
[----:B------:R-:W-:Y:S05]  /*3fb0*/  BSYNC B1 ;  /* 0x0000000000017941 */ /* 0x000fea0003800000 */
.L_x_85:
        /* <DEDUP_REMOVED lines=12> */
.L_x_88:
[----:B------:R-:W-:Y:S05]  /*4080*/  BSYNC B1 ;  /* 0x0000000000017941 */ /* 0x000fea0003800000 */
.L_x_87:
        /* <DEDUP_REMOVED lines=13> */
.L_x_90:
[----:B------:R-:W-:Y:S05]  /*4160*/  BSYNC B1 ;  /* 0x0000000000017941 */ /* 0x000fea0003800000 */
.L_x_89:
        /* <DEDUP_REMOVED lines=13> */
.L_x_92:
[----:B------:R-:W-:Y:S05]  /*4240*/  BSYNC B1 ;  /* 0x0000000000017941 */ /* 0x000fea0003800000 */
.L_x_91:
[----:B-----5:R-:W-:Y:S01]  /*4250*/  LOP3.LUT R15, R15, 0xff, RZ, 0xc0, !PT ;  /* 0x000000ff0f0f7812 */ /* 0x020fe200078ec0ff */
[----:B------:R-:W-:Y:S01]  /*4260*/  BSSY B1, `(.L_x_93) ;  /* 0x000000b000017945 */ /* 0x000fe20003800000 */
[----:B------:R-:W-:Y:S02]  /*4270*/  ISETP.LT.OR P0, PT, R25, 0x9, !P0 ;  /* 0x000000091900780c */ /* 0x000fe40004701670 */
[----:B------:R-:W-:Y:S02]  /*4280*/  F2FP.F16.E5M2.UNPACK_B R15, R15 ;  /* 0x0000000fff0f723e */ /* 0x000fe400020004ff */
[----:B0-2---:R-:W-:-:S03]  /*4290*/  PRMT R12, RZ, 0x7610, R12 ;  /* 0x00007610ff0c7816 */ /* 0x005fc6000000000c */
[----:B------:R-:W-:-:S05]  /*42a0*/  HADD2.F32 R15, -RZ, R15.H0_H0 ;  /* 0x2000000fff0f7230 */ /* 0x000fca0000004100 */
[----:B------:R-:W-:-:S04]  /*42b0*/  FMUL R15, R15, R10 ;  /* 0x0000000a0f0f7220 */ /* 0x000fc80000400000 */
[----:B------:R-:W-:-:S05]  /*42c0*/  FFMA R15, R18, R3, R15 ;  /* 0x00000003120f7223 */ /* 0x000fca000000000f */
[----:B------:R-:W-:-:S05]  /*42d0*/  F2FP.SATFINITE.E5M2.F32.PACK_AB_MERGE_C R15, RZ, R15, RZ ;  /* 0x0000000fff0f723e */ /* 0x000fca00048060ff */
[----:B------:R0:W-:Y:S01]  /*42e0*/  @!P3 STG.E.U8 desc[UR16][R8.64+0x39], R15 ;  /* 0x0000390f0800b986 */ /* 0x0001e2000c101110 */
[----:B------:R-:W-:Y:S05]  /*42f0*/  @P0 BRA `(.L_x_94) ;  /* 0x0000000000040947 */ /* 0x000fea0003800000 */
[----:B------:R2:W5:Y:S02]  /*4300*/  LDG.E.U8 R12, desc[UR16][R16.64+0x38] ;  /* 0x00003810100c7981 */ /* 0x000564000c1e1100 */
.L_x_94:
[----:B------:R-:W-:Y:S05]  /*4310*/  BSYNC B1 ;  /* 0x0000000000017941 */ /* 0x000fea0003800000 */
.L_x_93:
[----:B-----5:R-:W-:Y:S01]  /*4320*/  LOP3.LUT R12, R12, 0xff, RZ, 0xc0, !PT ;  /* 0x000000ff0c0c7812 */ /* 0x020fe200078ec0ff */
[----:B------:R-:W-:Y:S01]  /*4330*/  BSSY B1, `(.L_x_95) ;  /* 0x000000b000017945 */ /* 0x000fe20003800000 */
[----:B------:R-:W-:Y:S02]  /*4340*/  ISETP.LT.OR P1, PT, R25, 0x9, !P1 ;  /* 0x000000091900780c */ /* 0x000fe40004f21670 */
[----:B------:R-:W-:-:S05]  /*4350*/  F2FP.F16.E5M2.UNPACK_B R12, R12 ;  /* 0x0000000cff0c723e */ /* 0x000fca00020004ff */
[----:B01----:R-:W-:-:S05]  /*4360*/  HADD2.F32 R9, -RZ, R12.H0_H0 ;  /* 0x2000000cff097230 */ /* 0x003fca0000004100 */
[----:B------:R-:W-:-:S04]  /*4370*/  FMUL R8, R9, R10 ;  /* 0x0000000a09087220 */ /* 0x000fc80000400000 */
[----:B------:R-:W-:-:S05]  /*4380*/  FFMA R8, R11, R3, R8 ;  /* 0x000000030b087223 */ /* 0x000fca0000000008 */
[----:B------:R-:W-:Y:S02]  /*4390*/  F2FP.SATFINITE.E5M2.F32.PACK_AB_MERGE_C R9, RZ, R8, RZ ;  /* 0x00000008ff09723e */ /* 0x000fe400048060ff */
[----:B------:R-:W-:-:S03]  /*43a0*/  PRMT R8, RZ, 0x7610, R8 ;  /* 0x00007610ff087816 */ /* 0x000fc60000000008 */
[----:B------:R0:W-:Y:S01]  /*43b0*/  @!P0 STG.E.U8 desc[UR16][R6.64+0x38], R9 ;  /* 0x0000380906008986 */ /* 0x0001e2000c101110 */
[----:B------:R-:W-:Y:S05]  /*43c0*/  @P1 BRA `(.L_x_96) ;  /* 0x0000000000041947 */ /* 0x000fea0003800000 */
[----:B------:R1:W5:Y:S02]  /*43d0*/  LDG.E.U8 R8, desc[UR16][R16.64+0x39] ;  /* 0x0000391010087981 */ /* 0x000364000c1e1100 */
.L_x_96:
[----:B------:R-:W-:Y:S05]  /*43e0*/  BSYNC B1 ;  /* 0x0000000000017941 */ /* 0x000fea0003800000 */
.L_x_95:
[----:B------:R-:W-:Y:S05]  /*43f0*/  @P1 BRA `(.L_x_97) ;  /* 0x0000000800601947 */ /* 0x000fea0003800000 */
[----:B-----5:R-:W-:-:S04]  /*4400*/  LOP3.LUT R8, R8, 0xff, RZ, 0xc0, !PT ;  /* 0x000000ff08087812 */ /* 0x020fc800078ec0ff */
[----:B------:R-:W-:-:S05]  /*4410*/  F2FP.F16.E5M2.UNPACK_B R8, R8 ;  /* 0x00000008ff08723e */ /* 0x000fca00020004ff */
[----:B0-----:R-:W-:-:S05]  /*4420*/  HADD2.F32 R9, -RZ, R8.H0_H0 ;  /* 0x20000008ff097230 */ /* 0x001fca0000004100 */
[----:B------:R-:W-:-:S04]  /*4430*/  FMUL R9, R9, R10 ;  /* 0x0000000a09097220 */ /* 0x000fc80000400000 */
[----:B------:R-:W-:-:S05]  /*4440*/  FFMA R9, R14, R3, R9 ;  /* 0x000000030e097223 */ /* 0x000fca0000000009 */
[----:B------:R-:W-:-:S05]  /*4450*/  F2FP.SATFINITE.E5M2.F32.PACK_AB_MERGE_C R9, RZ, R9, RZ ;  /* 0x00000009ff09723e */ /* 0x000fca00048060ff */
[----:B------:R0:W-:Y:S01]  /*4460*/  STG.E.U8 desc[UR16][R6.64+0x39], R9 ;  /* 0x0000390906007986 */ /* 0x0001e2000c101110 */
[----:B------:R-:W-:Y:S05]  /*4470*/  BRA `(.L_x_97) ;  /* 0x0000000800407947 */ /* 0x000fea0003800000 */
.L_x_32:
[C---:B------:R-:W-:Y:S01]  /*4480*/  ISETP.GE.AND P3, PT, R26.reuse, 0x1, PT ;  /* 0x000000011a00780c */ /* 0x040fe20003f66270 */
[-C--:B--2---:R-:W-:Y:S01]  /*4490*/  FMUL R79, R79, R3.reuse ;  /* 0x000000034f4f7220 */ /* 0x084fe20000400000 */
[----:B------:R-:W-:Y:S01]  /*44a0*/  ISETP.GE.AND P0, PT, R26, 0x2, PT ;  /* 0x000000021a00780c */ /* 0x000fe20003f06270 */
[-C--:B------:R-:W-:Y:S01]  /*44b0*/  FMUL R78, R78, R3.reuse ;  /* 0x000000034e4e7220 */ /* 0x080fe20000400000 */
[----:B------:R-:W-:Y:S01]  /*44c0*/  ISETP.LT.OR P1, PT, R25, 0x1, !P3 ;  /* 0x000000011900780c */ /* 0x000fe20005f21670 */
[-C--:B------:R-:W-:Y:S01]  /*44d0*/  FMUL R77, R77, R3.reuse ;  /* 0x000000034d4d7220 */ /* 0x080fe20000400000 */
[C---:B------:R-:W-:Y:S01]  /*44e0*/  ISETP.LT.OR P2, PT, R25.reuse, 0x1, !P0 ;  /* 0x000000011900780c */ /* 0x040fe20004741670 */
[-C--:B------:R-:W-:Y:S01]  /*44f0*/  FMUL R76, R76, R3.reuse ;  /* 0x000000034c4c7220 */ /* 0x080fe20000400000 */
[----:B------:R-:W-:Y:S01]  /*4500*/  ISETP.LT.OR P3, PT, R25, 0x9, !P3 ;  /* 0x000000091900780c */ /* 0x000fe20005f61670 */
[----:B------:R-:W-:Y:S01]  /*4510*/  FMUL R75, R75, R3 ;  /* 0x000000034b4b7220 */ /* 0x000fe20000400000 */
[----:B------:R-:W-:Y:S01]  /*4520*/  F2FP.SATFINITE.E5M2.F32.PACK_AB_MERGE_C R79, RZ, R79, RZ ;  /* 0x0000004fff4f723e */ /* 0x000fe200048060ff */
[-C--:B------:R-:W-:Y:S01]  /*4530*/  FMUL R74, R74, R3.reuse ;  /* 0x000000034a4a7220 */ /* 0x080fe20000400000 */
[----:B------:R-:W-:Y:S01]  /*4540*/  F2FP.SATFINITE.E5M2.F32.PACK_AB_MERGE_C R13, RZ, R78, RZ ;  /* 0x0000004eff0d723e */ /* 0x000fe200048060ff */
[----:B------:R-:W-:Y:S01]  /*4550*/  FMUL R73, R73, R3 ;  /* 0x0000000349497220 */ /* 0x000fe20000400000 */
[----:B------:R-:W-:Y:S01]  /*4560*/  F2FP.SATFINITE.E5M2.F32.PACK_AB_MERGE_C R77, RZ, R77, RZ ;  /* 0x0000004dff4d723e */ /* 0x000fe200048060ff */
[-C--:B------:R-:W-:Y:S01]  /*4570*/  FMUL R72, R72, R3.reuse ;  /* 0x0000000348487220 */ /* 0x080fe20000400000 */
[----:B------:R-:W-:Y:S01]  /*4580*/  ISETP.LT.OR P0, PT, R25, 0x9, !P0 ;  /* 0x000000091900780c */ /* 0x000fe20004701670 */
[----:B------:R-:W-:Y:S01]  /*4590*/  @!P1 STG.E.U8 desc[UR16][R8.64], R79 ;  /* 0x0000004f08009986 */ /* 0x000fe2000c101110 */
[C---:B------:R-:W-:Y:S01]  /*45a0*/  ISETP.GE.AND P1, PT, R26.reuse, 0x9, PT ;  /* 0x000000091a00780c */ /* 0x040fe20003f26270 */
[----:B------:R-:W-:Y:S01]  /*45b0*/  FMUL R71, R71, R3 ;  /* 0x0000000347477220 */ /* 0x000fe20000400000 */
[----:B------:R-:W-:Y:S01]  /*45c0*/  F2FP.SATFINITE.E5M2.F32.PACK_AB_MERGE_C R75, RZ, R75, RZ ;  /* 0x0000004bff4b723e */ /* 0x000fe200048060ff */
[----:B------:R0:W-:Y:S01]  /*45d0*/  @!P2 STG.E.U8 desc[UR16][R8.64+0x1], R13 ;  /* 0x0000010d0800a986 */ /* 0x0001e2000c101110 */
[----:B------:R-:W-:Y:S01]  /*45e0*/  ISETP.GE.AND P2, PT, R26, 0xa, PT ;  /* 0x0000000a1a00780c */ /* 0x000fe20003f46270 */
[-C--:B------:R-:W-:Y:S01]  /*45f0*/  FMUL R70, R70, R3.reuse ;  /* 0x0000000346467220 */ /* 0x080fe20000400000 */
[----:B------:R-:W-:Y:S01]  /*4600*/  F2FP.SATFINITE.E5M2.F32.PACK_AB_MERGE_C R17, RZ, R74, RZ ;  /* 0x0000004aff11723e */ /* 0x000fe200048060ff */
[----:B------:R-:W-:Y:S01]  /*4610*/  @!P3 STG.E.U8 desc[UR16][R6.64], R77 ;  /* 0x0000004d0600b986 */ /* 0x000fe2000c101110 */
[C---:B------:R-:W-:Y:S01]  /*4620*/  ISETP.LT.OR P3, PT, R25.reuse, 0x1, !P1 ;  /* 0x000000011900780c */ /* 0x040fe20004f61670 */
[-C--:B------:R-:W-:Y:S01]  /*4630*/  FMUL R68, R68, R3.reuse ;  /* 0x0000000344447220 */ /* 0x080fe20000400000 */
[----:B------:R-:W-:Y:S01]  /*4640*/  ISETP.LT.OR P5, PT, R25, 0x1, !P2 ;  /* 0x000000011900780c */ /* 0x000fe200057a1670 */
[-C--:B------:R-:W-:Y:S01]  /*4650*/  FMUL R67, R67, R3.reuse ;  /* 0x0000000343437220 */ /* 0x080fe20000400000 */
[----:B------:R-:W-:Y:S01]  /*4660*/  ISETP.LT.OR P1, PT, R25, 0x9, !P1 ;  /* 0x000000091900780c */ /* 0x000fe20004f21670 */
[----:B------:R-:W-:Y:S01]  /*4670*/  FMUL R65, R65, R3 ;  /* 0x0000000341417220 */ /* 0x000fe20000400000 */
[----:B------:R-:W-:Y:S01]  /*4680*/  F2FP.SATFINITE.E5M2.F32.PACK_AB_MERGE_C R73, RZ, R73, RZ ;  /* 0x00000049ff49723e */ /* 0x000fe200048060ff */
[-C--:B------:R-:W-:Y:S01]  /*4690*/  FMUL R66, R66, R3.reuse ;  /* 0x0000000342427220 */ /* 0x080fe20000400000 */
[----:B0-----:R-:W-:Y:S01]  /*46a0*/  F2FP.SATFINITE.E5M2.F32.PACK_AB_MERGE_C R13, RZ, R76, RZ ;  /* 0x0000004cff0d723e */ /* 0x001fe200048060ff */
[-C--:B------:R-:W-:Y:S01]  /*46b0*/  FMUL R64, R64, R3.reuse ;  /* 0x0000000340407220 */ /* 0x080fe20000400000 */
[----:B------:R-:W-:Y:S01]  /*46c0*/  ISETP.LT.OR P2, PT, R25, 0x9, !P2 ;  /* 0x000000091900780c */ /* 0x000fe20005741670 */
[-C--:B------:R-:W-:Y:S01]  /*46d0*/  FMUL R63, R63, R3.reuse ;  /* 0x000000033f3f7220 */ /* 0x080fe20000400000 */
[----:B------:R-:W-:Y:S01]  /*46e0*/  F2FP.SATFINITE.E5M2.F32.PACK_AB_MERGE_C R27, RZ, R72, RZ ;  /* 0x00000048ff1b723e */ /* 0x000fe200048060ff */
[----:B------:R0:W-:Y:S01]  /*46f0*/  @!P0 STG.E.U8 desc[UR16][R6.64+0x1], R13 ;  /* 0x0000010d06008986 */ /* 0x0001e2000c101110 */
[C---:B------:R-:W-:Y:S01]  /*4700*/  ISETP.GE.AND P0, PT, R26.reuse, 0x11, PT ;  /* 0x000000111a00780c */ /* 0x040fe20003f06270 */
[----:B------:R-:W-:Y:S01]  /*4710*/  FMUL R61, R61, R3 ;  /* 0x000000033d3d7220 */ /* 0x000fe20000400000 */
[----:B------:R-:W-:Y:S01]  /*4720*/  F2FP.SATFINITE.E5M2.F32.PACK_AB_MERGE_C R71, RZ, R71, RZ ;  /* 0x00000047ff47723e */ /* 0x000fe200048060ff */
[----:B------:R-:W-:Y:S01]  /*4730*/  @!P3 STG.E.U8 desc[UR16][R8.64+0x8], R75 ;  /* 0x0000084b0800b986 */ /* 0x000fe2000c101110 */
[----:B------:R-:W-:Y:S01]  /*4740*/  ISETP.GE.AND P3, PT, R26, 0x12, PT ;  /* 0x000000121a00780c */ /* 0x000fe20003f66270 */
[----:B------:R-:W-:Y:S01]  /*4750*/  FMUL R62, R62, R3 ;  /* 0x000000033e3e7220 */ /* 0x000fe20000400000 */
[----:B------:R-:W-:Y:S01]  /*4760*/  F2FP.SATFINITE.E5M2.F32.PACK_AB_MERGE_C R67, RZ, R67, RZ ;  /* 0x00000043ff43723e */ /* 0x000fe200048060ff */
[----:B------:R1:W-:Y:S01]  /*4770*/  @!P5 STG.E.U8 desc[UR16][R8.64+0x9], R17 ;  /* 0x000009110800d986 */ /* 0x0003e2000c101110 */
[----:B------:R-:W-:Y:S01]  /*4780*/  ISETP.LT.OR P5, PT, R25, 0x1, !P3 ;  /* 0x000000011900780c */ /* 0x000fe20005fa1670 */
[-C--:B------:R-:W-:Y:S01]  /*4790*/  FMUL R59, R59, R3.reuse ;  /* 0x000000033b3b7220 */ /* 0x080fe20000400000 */
[C---:B------:R-:W-:Y:S01]  /*47a0*/  ISETP.LT.OR P3, PT, R25.reuse, 0x9, !P3 ;  /* 0x000000091900780c */ /* 0x040fe20005f61670 */
[----:B------:R-:W-:Y:S01]  /*47b0*/  @!P1 STG.E.U8 desc[UR16][R6.64+0x8], R73 ;  /* 0x0000084906009986 */ /* 0x000fe2000c101110 */
[----:B------:R-:W-:Y:S01]  /*47c0*/  ISETP.LT.OR P1, PT, R25, 0x1, !P0 ;  /* 0x000000011900780c */ /* 0x000fe20004721670 */
[-C--:B------:R-:W-:Y:S01]  /*47d0*/  FMUL R60, R60, R3.reuse ;  /* 0x000000033c3c7220 */ /* 0x080fe20000400000 */
[----:B0-----:R-:W-:Y:S01]  /*47e0*/  F2FP.SATFINITE.E5M2.F32.PACK_AB_MERGE_C R13, RZ, R70, RZ ;  /* 0x00000046ff0d723e */ /* 0x001fe200048060ff */
[----:B------:R-:W-:Y:S01]  /*47f0*/  @!P2 STG.E.U8 desc[UR16][R6.64+0x9], R27 ;  /* 0x0000091b0600a986 */ /* 0x000fe2000c101110 */
[----:B------:R-:W-:Y:S01]  /*4800*/  ISETP.GE.AND P2, PT, R26, 0x19, PT ;  /* 0x000000191a00780c */ /* 0x000fe20003f46270 */
[-C--:B------:R-:W-:Y:S01]  /*4810*/  FMUL R57, R57, R3.reuse ;  /* 0x0000000339397220 */ /* 0x080fe20000400000 */
[C---:B------:R-:W-:Y:S01]  /*4820*/  ISETP.LT.OR P0, PT, R25.reuse, 0x9, !P0 ;  /* 0x000000091900780c */ /* 0x040fe20004701670 */
[-C--:B------:R-:W-:Y:S01]  /*4830*/  FMUL R58, R58, R3.reuse ;  /* 0x000000033a3a7220 */ /* 0x080fe20000400000 */
[----:B------:R-:W-:Y:S01]  /*4840*/  ISETP.LT.OR P6, PT, R25, 0x1, !P2 ;  /* 0x000000011900780c */ /* 0x000fe200057c1670 */
[----:B------:R0:W-:Y:S01]  /*4850*/  @!P5 STG.E.U8 desc[UR16][R8.64+0x11], R13 ;  /* 0x0000110d0800d986 */ /* 0x0001e2000c101110 */
[----:B-1----:R-:W-:Y:S01]  /*4860*/  F2FP.SATFINITE.E5M2.F32.PACK_AB_MERGE_C R17, RZ, R68, RZ ;  /* 0x00000044ff11723e */ /* 0x002fe200048060ff */
[----:B------:R-:W-:Y:S01]  /*4870*/  FMUL R56, R56, R3 ;  /* 0x0000000338387220 */ /* 0x000fe20000400000 */
[----:B------:R-:W-:Y:S01]  /*4880*/  F2FP.SATFINITE.E5M2.F32.PACK_AB_MERGE_C R65, RZ, R65, RZ ;  /* 0x00000041ff41723e */ /* 0x000fe200048060ff */
[----:B------:R-:W-:Y:S01]  /*4890*/  @!P1 STG.E.U8 desc[UR16][R8.64+0x10], R71 ;  /* 0x0000104708009986 */ /* 0x000fe2000c101110 */
[----:B------:R-:W-:Y:S01]  /*48a0*/  ISETP.GE.AND P1, PT, R26, 0x1a, PT ;  /* 0x0000001a1a00780c */ /* 0x000fe20003f26270 */
[-C--:B------:R-:W-:Y:S01]  /*48b0*/  FMUL R23, R23, R3.reuse ;  /* 0x0000000317177220 */ /* 0x080fe20000400000 */
[C---:B------:R-:W-:Y:S01]  /*48c0*/  ISETP.LT.OR P2, PT, R25.reuse, 0x9, !P2 ;  /* 0x000000091900780c */ /* 0x040fe20005741670 */
[----:B------:R1:W-:Y:S01]  /*48d0*/  @!P3 STG.E.U8 desc[UR16][R6.64+0x11], R17 ;  /* 0x000011110600b986 */ /* 0x0003e2000c101110 */
[----:B------:R-:W-:Y:S01]  /*48e0*/  ISETP.LT.OR P5, PT, R25, 0x1, !P1 ;  /* 0x000000011900780c */ /* 0x000fe20004fa1670 */
[-C--:B------:R-:W-:Y:S01]  /*48f0*/  FMUL R21, R21, R3.reuse ;  /* 0x0000000315157220 */ /* 0x080fe20000400000 */
[----:B------:R-:W-:Y:S01]  /*4900*/  ISETP.LT.OR P3, PT, R25, 0x9, !P1 ;  /* 0x000000091900780c */ /* 0x000fe20004f61670 */
[----:B------:R-:W-:Y:S01]  /*4910*/  @!P0 STG.E.U8 desc[UR16][R6.64+0x10], R67 ;  /* 0x0000104306008986 */ /* 0x000fe2000c101110 */
[----:B0-----:R-:W-:Y:S01]  /*4920*/  F2FP.SATFINITE.E5M2.F32.PACK_AB_MERGE_C R13, RZ, R66, RZ ;  /* 0x00000042ff0d723e */ /* 0x001fe200048060ff */
[-C--:B------:R-:W-:Y:S01]  /*4930*/  FMUL R22, R22, R3.reuse ;  /* 0x0000000316167220 */ /* 0x080fe20000400000 */
[C---:B------:R-:W-:Y:S01]  /*4940*/  ISETP.GE.AND P0, PT, R26.reuse, 0x21, PT ;  /* 0x000000211a00780c */ /* 0x040fe20003f06270 */
[----:B------:R-:W-:Y:S01]  /*4950*/  @!P6 STG.E.U8 desc[UR16][R8.64+0x18], R65 ;  /* 0x000018410800e986 */ /* 0x000fe2000c101110 */
[----:B------:R-:W-:Y:S01]  /*4960*/  ISETP.GE.AND P1, PT, R26, 0x22, PT ;  /* 0x000000221a00780c */ /* 0x000fe20003f26270 */
[-C--:B------:R-:W-:Y:S01]  /*4970*/  FMUL R19, R19, R3.reuse ;  /* 0x0000000313137220 */ /* 0x080fe20000400000 */
[C---:B------:R-:W-:Y:S01]  /*4980*/  ISETP.LT.OR P6, PT, R25.reuse, 0x1, !P0 ;  /* 0x000000011900780c */ /* 0x040fe200047c1670 */
[-C--:B------:R-:W-:Y:S01]  /*4990*/  FMUL R20, R20, R3.reuse ;  /* 0x0000000314147220 */ /* 0x080fe20000400000 */
[----:B-1----:R-:W-:Y:S01]  /*49a0*/  F2FP.SATFINITE.E5M2.F32.PACK_AB_MERGE_C R17, RZ, R64, RZ ;  /* 0x00000040ff11723e */ /* 0x002fe200048060ff */
[----:B------:R0:W-:Y:S01]  /*49b0*/  @!P5 STG.E.U8 desc[UR16][R8.64+0x19], R13 ;  /* 0x0000190d0800d986 */ /* 0x0001e2000c101110 */
[----:B------:R-:W-:Y:S01]  /*49c0*/  ISETP.LT.OR P5, PT, R25, 0x1, !P1 ;  /* 0x000000011900780c */ /* 0x000fe20004fa1670 */
[----:B------:R-:W-:Y:S01]  /*49d0*/  FMUL R15, R15, R3 ;  /* 0x000000030f0f7220 */ /* 0x000fe20000400000 */
[----:B------:R-:W-:Y:S01]  /*49e0*/  F2FP.SATFINITE.E5M2.F32.PACK_AB_MERGE_C R63, RZ, R63, RZ ;  /* 0x0000003fff3f723e */ /* 0x000fe200048060ff */
[----:B------:R1:W-:Y:S01]  /*49f0*/  @!P3 STG.E.U8 desc[UR16][R6.64+0x19], R17 ;  /* 0x000019110600b986 */ /* 0x0003e2000c101110 */
[----:B------:R-:W-:Y:S01]  /*4a00*/  F2FP.SATFINITE.E5M2.F32.PACK_AB_MERGE_C R61, RZ, R61, RZ ;  /* 0x0000003dff3d723e */ /* 0x000fe200048060ff */
[-C--:B------:R-:W-:Y:S01]  /*4a10*/  FMUL R18, R18, R3.reuse ;  /* 0x0000000312127220 */ /* 0x080fe20000400000 */
[----:B------:R-:W-:Y:S01]  /*4a20*/  F2FP.SATFINITE.E5M2.F32.PACK_AB_MERGE_C R27, RZ, R62, RZ ;  /* 0x0000003eff1b723e */ /* 0x000fe200048060ff */
[----:B------:R-:W-:Y:S01]  /*4a30*/  @!P2 STG.E.U8 desc[UR16][R6.64+0x18], R63 ;  /* 0x0000183f0600a986 */ /* 0x000fe2000c101110 */
[----:B------:R-:W-:Y:S01]  /*4a40*/  ISETP.LT.OR P3, PT, R25, 0x9, !P1 ;  /* 0x000000091900780c */ /* 0x000fe20004f61670 */
[-C--:B------:R-:W-:Y:S01]  /*4a50*/  FMUL R11, R11, R3.reuse ;  /* 0x000000030b0b7220 */ /* 0x080fe20000400000 */
[----:B------:R-:W-:Y:S01]  /*4a60*/  ISETP.GE.AND P2, PT, R26, 0x29, PT ;  /* 0x000000291a00780c */ /* 0x000fe20003f46270 */
[----:B------:R-:W-:Y:S01]  /*4a70*/  @!P6 STG.E.U8 desc[UR16][R8.64+0x20], R61 ;  /* 0x0000203d0800e986 */ /* 0x000fe2000c101110 */
[C---:B------:R-:W-:Y:S01]  /*4a80*/  ISETP.LT.OR P0, PT, R25.reuse, 0x9, !P0 ;  /* 0x000000091900780c */ /* 0x040fe20004701670 */
[----:B------:R-:W-:Y:S01]  /*4a90*/  FMUL R14, R14, R3 ;  /* 0x000000030e0e7220 */ /* 0x000fe20000400000 */
[----:B------:R-:W-:Y:S01]  /*4aa0*/  ISETP.GE.AND P1, PT, R26, 0x2a, PT ;  /* 0x0000002a1a00780c */ /* 0x000fe20003f26270 */
[----:B------:R-:W-:Y:S01]  /*4ab0*/  @!P5 STG.E.U8 desc[UR16][R8.64+0x21], R27 ;  /* 0x0000211b0800d986 */ /* 0x000fe2000c101110 */
[----:B------:R-:W-:-:S02]  /*4ac0*/  ISETP.LT.OR P6, PT, R25, 0x1, !P2 ;  /* 0x000000011900780c */ /* 0x000fc400057c1670 */
[C---:B------:R-:W-:Y:S02]  /*4ad0*/  ISETP.LT.OR P5, PT, R25.reuse, 0x1, !P1 ;  /* 0x000000011900780c */ /* 0x040fe40004fa1670 */
[----:B------:R-:W-:Y:S02]  /*4ae0*/  F2FP.SATFINITE.E5M2.F32.PACK_AB_MERGE_C R59, RZ, R59, RZ ;  /* 0x0000003bff3b723e */ /* 0x000fe400048060ff */
[----:B0-----:R-:W-:Y:S02]  /*4af0*/  F2FP.SATFINITE.E5M2.F32.PACK_AB_MERGE_C R13, RZ, R60, RZ ;  /* 0x0000003cff0d723e */ /* 0x001fe400048060ff */
[----:B------:R-:W-:Y:S01]  /*4b00*/  F2FP.SATFINITE.E5M2.F32.PACK_AB_MERGE_C R57, RZ, R57, RZ ;  /* 0x00000039ff39723e */ /* 0x000fe200048060ff */
[----:B------:R-:W-:Y:S01]  /*4b10*/  @!P0 STG.E.U8 desc[UR16][R6.64+0x20], R59 ;  /* 0x0000203b06008986 */ /* 0x000fe2000c101110 */
[----:B-1----:R-:W-:Y:S02]  /*4b20*/  F2FP.SATFINITE.E5M2.F32.PACK_AB_MERGE_C R17, RZ, R58, RZ ;  /* 0x0000003aff11723e */ /* 0x002fe400048060ff */
[C---:B------:R-:W-:Y:S01]  /*4b30*/  ISETP.LT.OR P1, PT, R25.reuse, 0x9, !P1 ;  /* 0x000000091900780c */ /* 0x040fe20004f21670 */
[----:B------:R0:W-:Y:S01]  /*4b40*/  @!P3 STG.E.U8 desc[UR16][R6.64+0x21], R13 ;  /* 0x0000210d0600b986 */ /* 0x0001e2000c101110 */
[----:B------:R-:W-:-:S02]  /*4b50*/  ISETP.LT.OR P2, PT, R25, 0x9, !P2 ;  /* 0x000000091900780c */ /* 0x000fc40005741670 */
[C---:B------:R-:W-:Y:S01]  /*4b60*/  ISETP.GE.AND P3, PT, R26.reuse, 0x31, PT ;  /* 0x000000311a00780c */ /* 0x040fe20003f66270 */
[----:B------:R-:W-:Y:S01]  /*4b70*/  @!P6 STG.E.U8 desc[UR16][R8.64+0x28], R57 ;  /* 0x000028390800e986 */ /* 0x000fe2000c101110 */
[----:B------:R-:W-:Y:S02]  /*4b80*/  ISETP.GE.AND P0, PT, R26, 0x32, PT ;  /* 0x000000321a00780c */ /* 0x000fe40003f06270 */
[----:B------:R-:W-:Y:S01]  /*4b90*/  F2FP.SATFINITE.E5M2.F32.PACK_AB_MERGE_C R23, RZ, R23, RZ ;  /* 0x00000017ff17723e */ /* 0x000fe200048060ff */
[----:B------:R1:W-:Y:S01]  /*4ba0*/  @!P5 STG.E.U8 desc[UR16][R8.64+0x29], R17 ;  /* 0x000029110800d986 */ /* 0x0003e2000c101110 */
[C---:B------:R-:W-:Y:S02]  /*4bb0*/  ISETP.LT.OR P5, PT, R25.reuse, 0x1, !P3 ;  /* 0x000000011900780c */ /* 0x040fe40005fa1670 */
[----:B------:R-:W-:Y:S02]  /*4bc0*/  ISETP.LT.OR P6, PT, R25, 0x1, !P0 ;  /* 0x000000011900780c */ /* 0x000fe400047c1670 */
[----:B0-----:R-:W-:Y:S01]  /*4bd0*/  F2FP.SATFINITE.E5M2.F32.PACK_AB_MERGE_C R13, RZ, R56, RZ ;  /* 0x00000038ff0d723e */ /* 0x001fe200048060ff */
[----:B------:R-:W-:Y:S01]  /*4be0*/  @!P2 STG.E.U8 desc[UR16][R6.64+0x28], R23 ;  /* 0x000028170600a986 */ /* 0x000fe2000c101110 */
[----:B------:R-:W-:-:S02]  /*4bf0*/  F2FP.SATFINITE.E5M2.F32.PACK_AB_MERGE_C R21, RZ, R21, RZ ;  /* 0x00000015ff15723e */ /* 0x000fc400048060ff */
[C---:B------:R-:W-:Y:S01]  /*4c00*/  ISETP.GE.AND P2, PT, R26.reuse, 0x3a, PT ;  /* 0x0000003a1a00780c */ /* 0x040fe20003f46270 */
[----:B------:R0:W-:Y:S01]  /*4c10*/  @!P1 STG.E.U8 desc[UR16][R6.64+0x29], R13 ;  /* 0x0000290d06009986 */ /* 0x0001e2000c101110 */
[C---:B------:R-:W-:Y:S02]  /*4c20*/  ISETP.LT.OR P1, PT, R25.reuse, 0x9, !P3 ;  /* 0x000000091900780c */ /* 0x040fe40005f21670 */
[----:B-1----:R-:W-:Y:S01]  /*4c30*/  F2FP.SATFINITE.E5M2.F32.PACK_AB_MERGE_C R17, RZ, R22, RZ ;  /* 0x00000016ff11723e */ /* 0x002fe200048060ff */
[----:B------:R-:W-:Y:S01]  /*4c40*/  @!P5 STG.E.U8 desc[UR16][R8.64+0x30], R21 ;  /* 0x000030150800d986 */ /* 0x000fe2000c101110 */
[----:B------:R-:W-:Y:S02]  /*4c50*/  ISETP.GE.AND P3, PT, R26, 0x39, PT ;  /* 0x000000391a00780c */ /* 0x000fe40003f66270 */
[C---:B------:R-:W-:Y:S01]  /*4c60*/  ISETP.LT.OR P0, PT, R25.reuse, 0x9, !P0 ;  /* 0x000000091900780c */ /* 0x040fe20004701670 */
[----:B------:R1:W-:Y:S01]  /*4c70*/  @!P6 STG.E.U8 desc[UR16][R8.64+0x31], R17 ;  /* 0x000031110800e986 */ /* 0x0003e2000c101110 */
[----:B------:R-:W-:-:S02]  /*4c80*/  ISETP.LT.OR P5, PT, R25, 0x1, !P3 ;  /* 0x000000011900780c */ /* 0x000fc40005fa1670 */
[C---:B------:R-:W-:Y:S02]  /*4c90*/  ISETP.LT.OR P6, PT, R25.reuse, 0x1, !P2 ;  /* 0x000000011900780c */ /* 0x040fe400057c1670 */
[C---:B------:R-:W-:Y:S02]  /*4ca0*/  ISETP.LT.OR P3, PT, R25.reuse, 0x9, !P3 ;  /* 0x000000091900780c */ /* 0x040fe40005f61670 */
[----:B------:R-:W-:Y:S02]  /*4cb0*/  ISETP.LT.OR P2, PT, R25, 0x9, !P2 ;  /* 0x000000091900780c */ /* 0x000fe40005741670 */
[----:B------:R-:W-:Y:S02]  /*4cc0*/  F2FP.SATFINITE.E5M2.F32.PACK_AB_MERGE_C R19, RZ, R19, RZ ;  /* 0x00000013ff13723e */ /* 0x000fe400048060ff */
[----:B0-----:R-:W-:Y:S02]  /*4cd0*/  F2FP.SATFINITE.E5M2.F32.PACK_AB_MERGE_C R13, RZ, R20, RZ ;  /* 0x00000014ff0d723e */ /* 0x001fe400048060ff */
[----:B------:R-:W-:Y:S01]  /*4ce0*/  F2FP.SATFINITE.E5M2.F32.PACK_AB_MERGE_C R15, RZ, R15, RZ ;  /* 0x0000000fff0f723e */ /* 0x000fe200048060ff */
[----:B------:R0:W-:Y:S01]  /*4cf0*/  @!P1 STG.E.U8 desc[UR16][R6.64+0x30], R19 ;  /* 0x0000301306009986 */ /* 0x0001e2000c101110 */
[----:B-1----:R-:W-:-:S02]  /*4d00*/  F2FP.SATFINITE.E5M2.F32.PACK_AB_MERGE_C R17, RZ, R18, RZ ;  /* 0x00000012ff11723e */ /* 0x002fc400048060ff */
[----:B------:R-:W-:Y:S01]  /*4d10*/  F2FP.SATFINITE.E5M2.F32.PACK_AB_MERGE_C R11, RZ, R11, RZ ;  /* 0x0000000bff0b723e */ /* 0x000fe200048060ff */
[----:B------:R0:W-:Y:S01]  /*4d20*/  @!P0 STG.E.U8 desc[UR16][R6.64+0x31], R13 ;  /* 0x0000310d06008986 */ /* 0x0001e2000c101110 */
[----:B------:R-:W-:-:S03]  /*4d30*/  F2FP.SATFINITE.E5M2.F32.PACK_AB_MERGE_C R21, RZ, R14, RZ ;  /* 0x0000000eff15723e */ /* 0x000fc600048060ff */
[----:B------:R0:W-:Y:S04]  /*4d40*/  @!P5 STG.E.U8 desc[UR16][R8.64+0x38], R15 ;  /* 0x0000380f0800d986 */ /* 0x0001e8000c101110 */
[----:B------:R0:W-:Y:S04]  /*4d50*/  @!P6 STG.E.U8 desc[UR16][R8.64+0x39], R17 ;  /* 0x000039110800e986 */ /* 0x0001e8000c101110 */
[----:B------:R0:W-:Y:S04]  /*4d60*/  @!P3 STG.E.U8 desc[UR16][R6.64+0x38], R11 ;  /* 0x0000380b0600b986 */ /* 0x0001e8000c101110 */
[----:B------:R0:W-:Y:S02]  /*4d70*/  @!P2 STG.E.U8 desc[UR16][R6.64+0x39], R21 ;  /* 0x000039150600a986 */ /* 0x0001e4000c101110 */
.L_x_97:
[----:B------:R-:W-:Y:S05]  /*4d80*/  BSYNC B0 ;  /* 0x0000000000007941 */ /* 0x000fea0003800000 */
.L_x_31:
[----:B------:R-:W-:Y:S01]  /*4d90*/  ULDC UR6, c[0x0][0xc] ;  /* 0x0000030000067ab9 */ /* 0x000fe20000000800 */
[----:B------:R-:W-:Y:S01]  /*4da0*/  ULDC UR7, c[0x0][0x10] ;  /* 0x0000040000077ab9 */ /* 0x000fe20000000800 */
[----:B0-----:R-:W0:Y:S01]  /*4db0*/  LDC R9, c[0x0][0x14] ;  /* 0x00000500ff097b82 */ /* 0x001e220000000800 */
[----:B------:R-:W-:Y:S01]  /*4dc0*/  UIMAD.WIDE.U32 UR6, UR6, UR7, URZ ;  /* 0x00000007060672a5 */ /* 0x000fe2000f8e003f */
[----:B------:R-:W-:Y:S02]  /*4dd0*/  IMAD.MOV.U32 R6, RZ, RZ, R0 ;  /* 0x000000ffff067224 */ /* 0x000fe400078e0000 */
[----:B------:R-:W-:Y:S02]  /*4de0*/  IMAD.MOV.U32 R7, RZ, RZ, R5 ;  /* 0x000000ffff077224 */ /* 0x000fe400078e0005 */
[----:B------:R-:W-:Y:S02]  /*4df0*/  IMAD.MOV.U32 R12, RZ, RZ, -0x1 ;  /* 0xffffffffff0c7424 */ /* 0x000fe400078e00ff */
[----:B------:R-:W-:-:S02]  /*4e00*/  IMAD.MOV.U32 R69, RZ, RZ, -0x1 ;  /* 0xffffffffff457424 */ /* 0x000fc400078e00ff */
[----:B0-----:R-:W-:-:S04]  /*4e10*/  IMAD.WIDE.U32 R6, R9, UR6, R6 ;  /* 0x0000000609067c25 */ /* 0x001fc8000f8e0006 */
[----:B------:R-:W-:Y:S01]  /*4e20*/  IMAD R5, R9, UR7, RZ ;  /* 0x0000000709057c24 */ /* 0x000fe2000f8e02ff */
[----:B------:R-:W-:Y:S01]  /*4e30*/  ULDC.64 UR6, c[0x0][0x650] ;  /* 0x0001940000067ab9 */ /* 0x000fe20000000a00 */
[----:B------:R-:W-:Y:S01]  /*4e40*/  IMAD.MOV.U32 R0, RZ, RZ, R6 ;  /* 0x000000ffff007224 */ /* 0x000fe200078e0006 */
[----:B------:R-:W-:Y:S01]  /*4e50*/  ISETP.GE.U32.AND P0, PT, R6, UR6, PT ;  /* 0x0000000606007c0c */ /* 0x000fe2000bf06070 */
[----:B------:R-:W-:Y:S01]  /*4e60*/  IMAD.IADD R5, R7, 0x1, R5 ;  /* 0x0000000107057824 */ /* 0x000fe200078e0205 */
[----:B------:R-:W-:-:S04]  /*4e70*/  PRMT R7, RZ, 0x7610, R7 ;  /* 0x00007610ff077816 */ /* 0x000fc80000000007 */
[----:B------:R-:W-:-:S13]  /*4e80*/  ISETP.GE.U32.AND.EX P0, PT, R5, UR7, PT, P0 ;  /* 0x0000000705007c0c */ /* 0x000fda000bf06100 */
[----:B------:R-:W-:Y:S05]  /*4e90*/  @P0 BRA `(.L_x_98) ;  /* 0x0000000400640947 */ /* 0x000fea0003800000 */
[----:B------:R-:W0:Y:S01]  /*4ea0*/  S2R R20, SR_CTAID.X ;  /* 0x0000000000147919 */ /* 0x000e220000002500 */
[----:B------:R-:W0:Y:S01]  /*4eb0*/  LDC.64 R14, c[0x0][0x628] ;  /* 0x00018a00ff0e7b82 */ /* 0x000e220000000a00 */
[----:B------:R-:W-:Y:S01]  /*4ec0*/  ULDC UR6, c[0x0][0x150] ;  /* 0x0000540000067ab9 */ /* 0x000fe20000000800 */
[----:B------:R-:W-:Y:S01]  /*4ed0*/  IMAD.MOV.U32 R12, RZ, RZ, R0 ;  /* 0x000000ffff0c7224 */ /* 0x000fe200078e0000 */
[----:B------:R-:W0:Y:S01]  /*4ee0*/  S2R R22, SR_CTAID.Y ;  /* 0x0000000000167919 */ /* 0x000e220000002600 */
[----:B------:R-:W-:-:S04]  /*4ef0*/  IMAD.MOV.U32 R13, RZ, RZ, R5 ;  /* 0x000000ffff0d7224 */ /* 0x000fc800078e0005 */
[----:B------:R-:W0:Y:S08]  /*4f00*/  LDC R23, c[0x0][0x144] ;  /* 0x00005100ff177b82 */ /* 0x000e300000000800 */
[----:B-1234-:R-:W1:Y:S08]  /*4f10*/  LDC R16, c[0x0][0x630] ;  /* 0x00018c00ff107b82 */ /* 0x01ee700000000800 */
[----:B------:R-:W2:Y:S01]  /*4f20*/  LDC.64 R18, c[0x0][0x620] ;  /* 0x00018800ff127b82 */ /* 0x000ea20000000a00 */
[----:B0-----:R-:W-:-:S04]  /*4f30*/  ISETP.NE.U32.AND P0, PT, R14, RZ, PT ;  /* 0x000000ff0e00720c */ /* 0x001fc80003f05070 */
[----:B------:R-:W-:Y:S02]  /*4f40*/  ISETP.NE.AND.EX P0, PT, R15, RZ, PT, P0 ;  /* 0x000000ff0f00720c */ /* 0x000fe40003f05300 */
[----:B------:R-:W-:-:S05]  /*4f50*/  I2FP.F32.U32 R6, R20 ;  /* 0x0000001400067245 */ /* 0x000fca0000201000 */
[----:B------:R-:W-:-:S04]  /*4f60*/  FMUL R6, R6, UR6 ;  /* 0x0000000606067c20 */ /* 0x000fc80008400000 */
[----:B------:R0:W3:Y:S02]  /*4f70*/  F2I.U32.TRUNC.NTZ R21, R6 ;  /* 0x0000000600157305 */ /* 0x0000e4000020f000 */
[----:B-1----:R-:W-:Y:S05]  /*4f80*/  @!P0 BRA `(.L_x_99) ;  /* 0x0000000000288947 */ /* 0x002fea0003800000 */
[----:B------:R-:W1:Y:S02]  /*4f90*/  LDC R7, c[0x0][0x634] ;  /* 0x00018d00ff077b82 */ /* 0x000e640000000800 */
[----:B-1----:R-:W-:-:S05]  /*4fa0*/  IADD3 R11, P0, R0, R7, RZ ;  /* 0x00000007000b7210 */ /* 0x002fca0007f1e0ff */
[----:B------:R-:W-:-:S04]  /*4fb0*/  IMAD.X R17, RZ, RZ, R5, P0 ;  /* 0x000000ffff117224 */ /* 0x000fc800000e0605 */
[----:B0-----:R-:W-:-:S04]  /*4fc0*/  IMAD.WIDE.U32 R6, R17, R14, RZ ;  /* 0x0000000e11067225 */ /* 0x001fc800078e00ff */
[----:B-----5:R-:W-:-:S04]  /*4fd0*/  IMAD.WIDE.U32 R8, P0, R11, R15, R6 ;  /* 0x0000000f0b087225 */ /* 0x020fc80007800006 */
[----:B------:R-:W-:-:S04]  /*4fe0*/  IMAD.WIDE.U32 R6, R11, R14, RZ ;  /* 0x0000000e0b067225 */ /* 0x000fc800078e00ff */
[----:B------:R-:W-:Y:S01]  /*4ff0*/  IMAD.X R13, RZ, RZ, RZ, P0 ;  /* 0x000000ffff0d7224 */ /* 0x000fe200000e06ff */
[----:B------:R-:W-:Y:S01]  /*5000*/  IADD3 RZ, P0, R7, R8, RZ ;  /* 0x0000000807ff7210 */ /* 0x000fe20007f1e0ff */
[----:B------:R-:W-:-:S04]  /*5010*/  IMAD.MOV.U32 R12, RZ, RZ, R9 ;  /* 0x000000ffff0c7224 */ /* 0x000fc800078e0009 */
[----:B------:R-:W-:-:S08]  /*5020*/  IMAD.WIDE.U32.X R12, R17, R15, R12, P0 ;  /* 0x0000000f110c7225 */ /* 0x000fd000000e040c */
.L_x_99:
[-CC-:B------:R-:W-:Y:S01]  /*5030*/  SHF.R.U64 R69, R12, R16.reuse, R13.reuse ;  /* 0x000000100c457219 */ /* 0x180fe2000000120d */
[----:B------:R-:W1:Y:S01]  /*5040*/  LDC.64 R28, c[0x0][0x640] ;  /* 0x00019000ff1c7b82 */ /* 0x000e620000000a00 */
[----:B0-----:R-:W-:Y:S01]  /*5050*/  SHF.R.U32.HI R6, RZ, R16, R13 ;  /* 0x00000010ff067219 */ /* 0x001fe2000001160d */
[----:B---3--:R-:W-:Y:S01]  /*5060*/  IMAD.MOV R21, RZ, RZ, -R21 ;  /* 0x000000ffff157224 */ /* 0x008fe200078e0a15 */
[----:B------:R-:W-:Y:S01]  /*5070*/  IADD3 R9, P0, RZ, -R69, RZ ;  /* 0x80000045ff097210 */ /* 0x000fe20007f1e0ff */
[----:B------:R-:W-:Y:S01]  /*5080*/  ULDC UR6, c[0x0][0x154] ;  /* 0x0000550000067ab9 */ /* 0x000fe20000000800 */
[----:B------:R-:W-:Y:S02]  /*5090*/  IMAD.MOV.U32 R11, RZ, RZ, 0x1 ;  /* 0x00000001ff0b7424 */ /* 0x000fe400078e00ff */
[----:B------:R-:W-:Y:S01]  /*50a0*/  IMAD R21, R23, R21, R20 ;  /* 0x0000001517157224 */ /* 0x000fe200078e0214 */
[----:B------:R-:W0:Y:S01]  /*50b0*/  LDC R12, c[0x0][0x618] ;  /* 0x00018600ff0c7b82 */ /* 0x000e220000000800 */
[----:B------:R-:W-:-:S02]  /*50c0*/  IMAD.X R7, RZ, RZ, ~R6, P0 ;  /* 0x000000ffff077224 */ /* 0x000fc400000e0e06 */
[----:B------:R-:W-:Y:S02]  /*50d0*/  IMAD.MOV.U32 R6, RZ, RZ, R0 ;  /* 0x000000ffff067224 */ /* 0x000fe400078e0000 */
[-C--:B--2--5:R-:W-:Y:S02]  /*50e0*/  IMAD R8, R7, R18.reuse, RZ ;  /* 0x0000001207087224 */ /* 0x0a4fe400078e02ff */
[----:B------:R-:W-:Y:S01]  /*50f0*/  IMAD.MOV.U32 R7, RZ, RZ, R5 ;  /* 0x000000ffff077224 */ /* 0x000fe200078e0005 */
[----:B------:R-:W2:Y:S01]  /*5100*/  LDC R24, c[0x0][0x608] ;  /* 0x00018200ff187b82 */ /* 0x000ea20000000800 */
[----:B------:R-:W-:-:S04]  /*5110*/  IMAD.WIDE.U32 R6, R9, R18, R6 ;  /* 0x0000001209067225 */ /* 0x000fc800078e0006 */
[----:B------:R-:W-:-:S03]  /*5120*/  IMAD R9, R9, R19, R8 ;  /* 0x0000001309097224 */ /* 0x000fc600078e0208 */
[----:B------:R-:W3:Y:S01]  /*5130*/  LDC R26, c[0x0][0x658] ;  /* 0x00019600ff1a7b82 */ /* 0x000ee20000000800 */
[----:B------:R-:W-:Y:S01]  /*5140*/  I2FP.F32.U32 R8, R22 ;  /* 0x0000001600087245 */ /* 0x000fe20000201000 */
[----:B------:R-:W-:Y:S01]  /*5150*/  IMAD.IADD R7, R7, 0x1, R9 ;  /* 0x0000000107077824 */ /* 0x000fe200078e0209 */
[----:B-1----:R-:W-:Y:S01]  /*5160*/  ISETP.NE.U32.AND P0, PT, R28, RZ, PT ;  /* 0x000000ff1c00720c */ /* 0x002fe20003f05070 */
[----:B------:R-:W-:Y:S02]  /*5170*/  IMAD.MOV.U32 R9, RZ, RZ, -0x1 ;  /* 0xffffffffff097424 */ /* 0x000fe400078e00ff */
[----:B------:R-:W-:Y:S02]  /*5180*/  FMUL R8, R8, UR6 ;  /* 0x0000000608087c20 */ /* 0x000fe40008400000 */
[----:B------:R-:W1:Y:S01]  /*5190*/  LDC R19, c[0x0][0x148] ;  /* 0x00005200ff137b82 */ /* 0x000e620000000800 */
[----:B0-----:R-:W-:Y:S01]  /*51a0*/  SHF.R.U64 R16, R6, R12, R7 ;  /* 0x0000000c06107219 */ /* 0x001fe20000001207 */
[----:B------:R0:W4:Y:S01]  /*51b0*/  F2I.U32.TRUNC.NTZ R17, R8 ;  /* 0x0000000800117305 */ /* 0x000122000020f000 */
[----:B------:R-:W-:-:S02]  /*51c0*/  ISETP.NE.AND.EX P0, PT, R29, RZ, PT, P0 ;  /* 0x000000ff1d00720c */ /* 0x000fc40003f05300 */
[----:B------:R-:W-:-:S03]  /*51d0*/  SHF.R.U32.HI R7, RZ, R12, R7 ;  /* 0x0000000cff077219 */ /* 0x000fc60000011607 */
[----:B------:R-:W0:Y:S01]  /*51e0*/  LDC R20, c[0x0][0x600] ;  /* 0x00018000ff147b82 */ /* 0x000e220000000800 */
[-CC-:B--2---:R-:W-:Y:S02]  /*51f0*/  SHF.R.U64 R14, R16, R24.reuse, R7.reuse ;  /* 0x00000018100e7219 */ /* 0x184fe40000001207 */
[----:B------:R-:W-:-:S05]  /*5200*/  SHF.R.U32.HI R7, RZ, R24, R7 ;  /* 0x00000018ff077219 */ /* 0x000fca0000011607 */
[----:B------:R-:W2:Y:S01]  /*5210*/  LDC R25, c[0x0][0x648] ;  /* 0x00019200ff197b82 */ /* 0x000ea20000000800 */
[-CC-:B---3--:R-:W-:Y:S02]  /*5220*/  SHF.R.U64 R18, R14, R26.reuse, R7.reuse ;  /* 0x0000001a0e127219 */ /* 0x188fe40000001207 */
[-C--:B------:R-:W-:Y:S02]  /*5230*/  SHF.L.U32 R9, R9, R26.reuse, RZ ;  /* 0x0000001a09097219 */ /* 0x080fe400000006ff */
[-C--:B------:R-:W-:Y:S01]  /*5240*/  SHF.R.U32.HI R7, RZ, R26.reuse, R7 ;  /* 0x0000001aff077219 */ /* 0x080fe20000011607 */
[----:B------:R-:W-:Y:S01]  /*5250*/  IMAD.MOV.U32 R6, RZ, RZ, R18 ;  /* 0x000000ffff067224 */ /* 0x000fe200078e0012 */
[----:B------:R-:W-:Y:S01]  /*5260*/  SHF.L.U32 R24, R11, R26, RZ ;  /* 0x0000001a0b187219 */ /* 0x000fe200000006ff */
[----:B------:R-:W3:Y:S01]  /*5270*/  LDC R27, c[0x0][0x638] ;  /* 0x00018e00ff1b7b82 */ /* 0x000ee20000000800 */
[----:B------:R-:W-:-:S07]  /*5280*/  LOP3.LUT R23, RZ, R9, RZ, 0x33, !PT ;  /* 0x00000009ff177212 */ /* 0x000fce00078e33ff */
[----:B------:R-:W0:Y:S01]  /*5290*/  LDC R30, c[0x0][0x610] ;  /* 0x00018400ff1e7b82 */ /* 0x000e220000000800 */
[----:B----4-:R-:W-:Y:S05]  /*52a0*/  @!P0 BRA `(.L_x_100) ;  /* 0x0000000000288947 */ /* 0x010fea0003800000 */
[----:B------:R-:W4:Y:S02]  /*52b0*/  LDC R11, c[0x0][0x64c] ;  /* 0x00019300ff0b7b82 */ /* 0x000f240000000800 */
[----:B----4-:R-:W-:-:S05]  /*52c0*/  IADD3 R11, P0, R18, R11, RZ ;  /* 0x0000000b120b7210 */ /* 0x010fca0007f1e0ff */
[----:B------:R-:W-:-:S04]  /*52d0*/  IMAD.X R15, RZ, RZ, R7, P0 ;  /* 0x000000ffff0f7224 */ /* 0x000fc800000e0607 */
[----:B------:R-:W-:-:S04]  /*52e0*/  IMAD.WIDE.U32 R6, R15, R28, RZ ;  /* 0x0000001c0f067225 */ /* 0x000fc800078e00ff */
[----:B0-----:R-:W-:-:S04]  /*52f0*/  IMAD.WIDE.U32 R8, P0, R11, R29, R6 ;  /* 0x0000001d0b087225 */ /* 0x001fc80007800006 */
[----:B------:R-:W-:-:S04]  /*5300*/  IMAD.WIDE.U32 R6, R11, R28, RZ ;  /* 0x0000001c0b067225 */ /* 0x000fc800078e00ff */
[----:B------:R-:W-:Y:S01]  /*5310*/  IMAD.X R13, RZ, RZ, RZ, P0 ;  /* 0x000000ffff0d7224 */ /* 0x000fe200000e06ff */
[----:B------:R-:W-:Y:S01]  /*5320*/  IADD3 RZ, P0, R7, R8, RZ ;  /* 0x0000000807ff7210 */ /* 0x000fe20007f1e0ff */
[----:B------:R-:W-:-:S04]  /*5330*/  IMAD.MOV.U32 R12, RZ, RZ, R9 ;  /* 0x000000ffff0c7224 */ /* 0x000fc800078e0009 */
[----:B------:R-:W-:-:S08]  /*5340*/  IMAD.WIDE.U32.X R6, R15, R29, R12, P0 ;  /* 0x0000001d0f067225 */ /* 0x000fd000000e040c */
.L_x_100:
[----:B--2---:R-:W-:Y:S01]  /*5350*/  SHF.R.U64 R6, R6, R25, R7 ;  /* 0x0000001906067219 */ /* 0x004fe20000001207 */
[----:B0-----:R-:W-:Y:S01]  /*5360*/  VIADD R11, R20, 0xffffffff ;  /* 0xffffffff140b7836 */ /* 0x001fe20000000000 */
[----:B------:R-:W-:Y:S01]  /*5370*/  LOP3.LUT R9, R14, R23, RZ, 0xc0, !PT ;  /* 0x000000170e097212 */ /* 0x000fe200078ec0ff */
[----:B------:R-:W-:Y:S02]  /*5380*/  IMAD.MOV R17, RZ, RZ, -R17 ;  /* 0x000000ffff117224 */ /* 0x000fe400078e0a11 */
[----:B------:R-:W-:Y:S02]  /*5390*/  IMAD.MOV R7, RZ, RZ, -R6 ;  /* 0x000000ffff077224 */ /* 0x000fe400078e0a06 */
[----:B------:R-:W-:Y:S01]  /*53a0*/  IMAD R24, R24, R6, R9 ;  /* 0x0000000618187224 */ /* 0x000fe200078e0209 */
[----:B------:R-:W-:Y:S01]  /*53b0*/  LOP3.LUT R9, R16, R11, RZ, 0xc0, !PT ;  /* 0x0000000b10097212 */ /* 0x000fe200078ec0ff */
[----:B-1----:R-:W-:Y:S02]  /*53c0*/  @P4 IMAD R21, R19, R17, R22 ;  /* 0x0000001113154224 */ /* 0x002fe400078e0216 */
[----:B---3--:R-:W-:-:S02]  /*53d0*/  IMAD R6, R7, R27, R18 ;  /* 0x0000001b07067224 */ /* 0x008fc400078e0212 */
[----:B------:R-:W-:Y:S02]  /*53e0*/  IMAD R24, R24, R30, R21 ;  /* 0x0000001e18187224 */ /* 0x000fe400078e0215 */
[----:B------:R-:W-:Y:S02]  /*53f0*/  IMAD R9, R6, R20, R9 ;  /* 0x0000001406097224 */ /* 0x000fe400078e0209 */
[----:B------:R-:W-:-:S03]  /*5400*/  IMAD.MOV.U32 R7, RZ, RZ, 0x1 ;  /* 0x00000001ff077424 */ /* 0x000fc600078e00ff */
[----:B------:R-:W-:Y:S02]  /*5410*/  SEL R12, R9, R24, !P4 ;  /* 0x00000018090c7207 */ /* 0x000fe40006000000 */
[----:B------:R-:W-:-:S07]  /*5420*/  SEL R24, R24, R9, !P4 ;  /* 0x0000000918187207 */ /* 0x000fce0006000000 */
.L_x_98:
[----:B------:R-:W-:Y:S01]  /*5430*/  LOP3.LUT P0, RZ, R7, 0xff, RZ, 0xc0, !PT ;  /* 0x000000ff07ff7812 */ /* 0x000fe2000780c0ff */
[----:B-1234-:R-:W-:-:S12]  /*5440*/  IMAD.MOV.U32 R16, RZ, RZ, R24 ;  /* 0x000000ffff107224 */ /* 0x01efd800078e0018 */
[----:B------:R-:W-:Y:S05]  /*5450*/  @P0 BRA `(.L_x_101) ;  /* 0xffffffb800d00947 */ /* 0x000fea000383ffff */
[----:B------:R-:W-:Y:S05]  /*5460*/  EXIT ;  /* 0x000000000000794d */ /* 0x000fea0003800000 */
.L_x_3:
[----:B0-----:R-:W-:Y:S01]  /*5470*/  ULDC.64 UR4, c[0x0][0x650] ;  /* 0x0001940000047ab9 */ /* 0x001fe20000000a00 */
        /* <DEDUP_REMOVED lines=25> */
.L_x_103:
[-CC-:B------:R-:W-:Y:S01]  /*5610*/  SHF.R.U64 R16, R14, R18.reuse, R15.reuse ;  /* 0x000000120e107219 */ /* 0x180fe2000000120f */
[----:B------:R-:W0:Y:S01]  /*5620*/  LDC R22, c[0x0][0x618] ;  /* 0x00018600ff167b82 */ /* 0x000e220000000800 */
[----:B------:R-:W-:Y:S01]  /*5630*/  SHF.R.U32.HI R7, RZ, R18, R15 ;  /* 0x00000012ff077219 */ /* 0x000fe2000001160f */
[----:B------:R-:W-:Y:S01]  /*5640*/  ULDC UR4, c[0x0][0x150] ;  /* 0x0000540000047ab9 */ /* 0x000fe20000000800 */
[----:B------:R-:W-:Y:S01]  /*5650*/  IADD3 R9, P0, RZ, -R16, RZ ;  /* 0x80000010ff097210 */ /* 0x000fe20007f1e0ff */
[----:B------:R-:W-:Y:S01]  /*5660*/  IMAD.MOV.U32 R10, RZ, RZ, R0 ;  /* 0x000000ffff0a7224 */ /* 0x000fe200078e0000 */
[----:B------:R-:W-:Y:S01]  /*5670*/  I2FP.F32.U32 R12, R6 ;  /* 0x00000006000c7245 */ /* 0x000fe20000201000 */
[----:B------:R-:W-:Y:S02]  /*5680*/  IMAD.MOV.U32 R11, RZ, RZ, R5 ;  /* 0x000000ffff0b7224 */ /* 0x000fe400078e0005 */
[----:B------:R-:W1:Y:S01]  /*5690*/  LDC.64 R24, c[0x0][0x640] ;  /* 0x00019000ff187b82 */ /* 0x000e620000000a00 */
[----:B------:R-:W-:-:S02]  /*56a0*/  IMAD.X R7, RZ, RZ, ~R7, P0 ;  /* 0x000000ffff077224 */ /* 0x000fc400000e0e07 */
[----:B------:R-:W-:Y:S01]  /*56b0*/  FMUL R13, R12, UR4 ;  /* 0x000000040c0d7c20 */ /* 0x000fe20008400000 */
[----:B------:R-:W-:Y:S01]  /*56c0*/  IMAD.WIDE.U32 R10, R9, R20, R10 ;  /* 0x00000014090a7225 */ /* 0x000fe200078e000a */
[----:B------:R-:W-:-:S03]  /*56d0*/  ULDC UR4, c[0x0][0x154] ;  /* 0x0000550000047ab9 */ /* 0x000fc60000000800 */
[----:B------:R-:W-:Y:S01]  /*56e0*/  IMAD R12, R7, R20, RZ ;  /* 0x00000014070c7224 */ /* 0x000fe200078e02ff */
[----:B------:R-:W2:Y:S01]  /*56f0*/  LDC R15, c[0x0][0x144] ;  /* 0x00005100ff0f7b82 */ /* 0x000ea20000000800 */
[----:B------:R-:W3:Y:S02]  /*5700*/  F2I.U32.TRUNC.NTZ R13, R13 ;  /* 0x0000000d000d7305 */ /* 0x000ee4000020f000 */
[----:B------:R-:W-:Y:S02]  /*5710*/  IMAD R7, R9, R21, R12 ;  /* 0x0000001509077224 */ /* 0x000fe400078e020c */
[----:B------:R-:W-:Y:S02]  /*5720*/  IMAD.MOV.U32 R12, RZ, RZ, 0x1 ;  /* 0x00000001ff0c7424 */ /* 0x000fe400078e00ff */
[----:B------:R-:W-:Y:S01]  /*5730*/  IMAD.IADD R7, R11, 0x1, R7 ;  /* 0x000000010b077824 */ /* 0x000fe200078e0207 */
[----:B------:R-:W4:Y:S04]  /*5740*/  LDC R18, c[0x0][0x608] ;  /* 0x00018200ff127b82 */ /* 0x000f280000000800 */
[----:B0-----:R-:W-:-:S02]  /*5750*/  SHF.R.U64 R14, R10, R22, R7 ;  /* 0x000000160a0e7219 */ /* 0x001fc40000001207 */
[----:B------:R-:W-:Y:S02]  /*5760*/  I2FP.F32.U32 R10, R8 ;  /* 0x00000008000a7245 */ /* 0x000fe40000201000 */
[----:B------:R-:W0:Y:S01]  /*5770*/  LDC R23, c[0x0][0x658] ;  /* 0x00019600ff177b82 */ /* 0x000e220000000800 */
[----:B-1----:R-:W-:Y:S01]  /*5780*/  ISETP.NE.U32.AND P0, PT, R24, RZ, PT ;  /* 0x000000ff1800720c */ /* 0x002fe20003f05070 */
[----:B---3--:R-:W-:Y:S01]  /*5790*/  IMAD.MOV R9, RZ, RZ, -R13 ;  /* 0x000000ffff097224 */ /* 0x008fe200078e0a0d */
[----:B------:R-:W-:Y:S01]  /*57a0*/  SHF.R.U32.HI R7, RZ, R22, R7 ;  /* 0x00000016ff077219 */ /* 0x000fe20000011607 */
[----:B------:R-:W-:Y:S01]  /*57b0*/  FMUL R10, R10, UR4 ;  /* 0x000000040a0a7c20 */ /* 0x000fe20008400000 */
[----:B------:R-:W-:-:S03]  /*57c0*/  ISETP.NE.AND.EX P0, PT, R25, RZ, PT, P0 ;  /* 0x000000ff1900720c */ /* 0x000fc60003f05300 */
[----:B------:R-:W1:Y:S01]  /*57d0*/  LDC R21, c[0x0][0x148] ;  /* 0x00005200ff157b82 */ /* 0x000e620000000800 */
[----:B--2---:R-:W-:Y:S01]  /*57e0*/  IMAD R22, R15, R9, R6 ;  /* 0x000000090f167224 */ /* 0x004fe200078e0206 */
[----:B------:R2:W3:Y:S06]  /*57f0*/  F2I.U32.TRUNC.NTZ R19, R10 ;  /* 0x0000000a00137305 */ /* 0x0004ec000020f000 */
[----:B------:R-:W1:Y:S01]  /*5800*/  LDC R20, c[0x0][0x600] ;  /* 0x00018000ff147b82 */ /* 0x000e620000000800 */
[-CC-:B----4-:R-:W-:Y:S02]  /*5810*/  SHF.R.U64 R17, R14, R18.reuse, R7.reuse ;  /* 0x000000120e117219 */ /* 0x190fe40000001207 */
[----:B------:R-:W-:Y:S01]  /*5820*/  SHF.R.U32.HI R6, RZ, R18, R7 ;  /* 0x00000012ff067219 */ /* 0x000fe20000011607 */
[----:B------:R-:W-:-:S04]  /*5830*/  IMAD.MOV.U32 R18, RZ, RZ, -0x1 ;  /* 0xffffffffff127424 */ /* 0x000fc800078e00ff */
[----:B------:R-:W4:Y:S01]  /*5840*/  LDC R26, c[0x0][0x648] ;  /* 0x00019200ff1a7b82 */ /* 0x000f220000000800 */
[-C--:B0-----:R-:W-:Y:S02]  /*5850*/  SHF.L.U32 R9, R18, R23.reuse, RZ ;  /* 0x0000001712097219 */ /* 0x081fe400000006ff */
[-CC-:B------:R-:W-:Y:S02]  /*5860*/  SHF.R.U64 R18, R17, R23.reuse, R6.reuse ;  /* 0x0000001711127219 */ /* 0x180fe40000001206 */
[-C--:B------:R-:W-:Y:S02]  /*5870*/  SHF.R.U32.HI R7, RZ, R23.reuse, R6 ;  /* 0x00000017ff077219 */ /* 0x080fe40000011606 */
[----:B------:R-:W-:Y:S01]  /*5880*/  SHF.L.U32 R23, R12, R23, RZ ;  /* 0x000000170c177219 */ /* 0x000fe200000006ff */
[----:B------:R-:W0:Y:S01]  /*5890*/  LDC R27, c[0x0][0x638] ;  /* 0x00018e00ff1b7b82 */ /* 0x000e220000000800 */
[----:B------:R-:W-:Y:S01]  /*58a0*/  LOP3.LUT R28, RZ, R9, RZ, 0x33, !PT ;  /* 0x00000009ff1c7212 */ /* 0x000fe200078e33ff */
[----:B------:R-:W-:-:S06]  /*58b0*/  IMAD.MOV.U32 R6, RZ, RZ, R18 ;  /* 0x000000ffff067224 */ /* 0x000fcc00078e0012 */
[----:B------:R-:W0:Y:S01]  /*58c0*/  LDC R29, c[0x0][0x610] ;  /* 0x00018400ff1d7b82 */ /* 0x000e220000000800 */
[----:B--23--:R-:W-:Y:S05]  /*58d0*/  @!P0 BRA `(.L_x_104) ;  /* 0x0000000000288947 */ /* 0x00cfea0003800000 */
[----:B------:R-:W2:Y:S02]  /*58e0*/  LDC R9, c[0x0][0x64c] ;  /* 0x00019300ff097b82 */ /* 0x000ea40000000800 */
[----:B--2---:R-:W-:-:S05]  /*58f0*/  IADD3 R9, P0, R18, R9, RZ ;  /* 0x0000000912097210 */ /* 0x004fca0007f1e0ff */
        /* <DEDUP_REMOVED lines=8> */
.L_x_104:
[----:B----4-:R-:W-:Y:S01]  /*5980*/  SHF.R.U64 R7, R6, R26, R7 ;  /* 0x0000001a06077219 */ /* 0x010fe20000001207 */
[----:B-1----:R-:W-:Y:S01]  /*5990*/  VIADD R11, R20, 0xffffffff ;  /* 0xffffffff140b7836 */ /* 0x002fe20000000000 */
[----:B------:R-:W-:Y:S01]  /*59a0*/  LOP3.LUT R6, R17, R28, RZ, 0xc0, !PT ;  /* 0x0000001c11067212 */ /* 0x000fe200078ec0ff */
[----:B------:R-:W-:Y:S02]  /*59b0*/  IMAD.MOV R19, RZ, RZ, -R19 ;  /* 0x000000ffff137224 */ /* 0x000fe400078e0a13 */
[----:B------:R-:W-:Y:S01]  /*59c0*/  IMAD.MOV R9, RZ, RZ, -R7 ;  /* 0x000000ffff097224 */ /* 0x000fe200078e0a07 */
[----:B------:R-:W-:Y:S01]  /*59d0*/  LOP3.LUT R11, R14, R11, RZ, 0xc0, !PT ;  /* 0x0000000b0e0b7212 */ /* 0x000fe200078ec0ff */
[----:B------:R-:W-:Y:S02]  /*59e0*/  @P4 IMAD R22, R21, R19, R8 ;  /* 0x0000001315164224 */ /* 0x000fe400078e0208 */
[----:B------:R-:W-:Y:S02]  /*59f0*/  IMAD R7, R23, R7, R6 ;  /* 0x0000000717077224 */ /* 0x000fe400078e0206 */
[----:B0-----:R-:W-:-:S02]  /*5a00*/  IMAD R6, R9, R27, R18 ;  /* 0x0000001b09067224 */ /* 0x001fc400078e0212 */
[----:B------:R-:W-:Y:S02]  /*5a10*/  IMAD R14, R7, R29, R22 ;  /* 0x0000001d070e7224 */ /* 0x000fe400078e0216 */
[----:B------:R-:W-:Y:S02]  /*5a20*/  IMAD R7, R6, R20, R11 ;  /* 0x0000001406077224 */ /* 0x000fe400078e020b */
[----:B------:R-:W-:Y:S02]  /*5a30*/  IMAD.MOV.U32 R10, RZ, RZ, 0x1 ;  /* 0x00000001ff0a7424 */ /* 0x000fe400078e00ff */
[----:B------:R-:W-:Y:S01]  /*5a40*/  IMAD.MOV.U32 R9, RZ, RZ, R16 ;  /* 0x000000ffff097224 */ /* 0x000fe200078e0010 */
[----:B------:R-:W-:Y:S02]  /*5a50*/  SEL R17, R7, R14, !P4 ;  /* 0x0000000e07117207 */ /* 0x000fe40006000000 */
[----:B------:R-:W-:-:S07]  /*5a60*/  SEL R14, R14, R7, !P4 ;  /* 0x000000070e0e7207 */ /* 0x000fce0006000000 */
.L_x_102:
[----:B------:R-:W-:-:S08]  /*5a70*/  NOP ;  /* 0x0000000000007918 */ /* 0x000fd00000000000 */
[----:B------:R-:W0:-:S00]  /*5a80*/  USETMAXREG.DEALLOC.CTAPOOL 0x28 ;  /* 0x00000028000079c8 */ /* 0x000e0000080e0500 */
[----:B0-----:R-:W-:-:S13]  /*5a90*/  ISETP.NE.AND P0, PT, R3, RZ, PT ;  /* 0x000000ff0300720c */ /* 0x001fda0003f05270 */
[----:B------:R-:W-:Y:S05]  /*5aa0*/  @P0 EXIT ;  /* 0x000000000000094d */ /* 0x000fea0003800000 */
[----:B------:R-:W-:Y:S01]  /*5ab0*/  LOP3.LUT P0, RZ, R10, 0xff, RZ, 0xc0, !PT ;  /* 0x000000ff0aff7812 */ /* 0x000fe2000780c0ff */
[----:B------:R-:W-:Y:S02]  /*5ac0*/  IMAD.MOV.U32 R10, RZ, RZ, 0x1 ;  /* 0x00000001ff0a7424 */ /* 0x000fe400078e00ff */
[----:B------:R-:W-:-:S10]  /*5ad0*/  IMAD.MOV.U32 R13, RZ, RZ, RZ ;  /* 0x000000ffff0d7224 */ /* 0x000fd400078e00ff */
[----:B------:R-:W-:Y:S05]  /*5ae0*/  @!P0 BRA `(.L_x_105) ;  /* 0x0000000c00408947 */ /* 0x000fea0003800000 */
[----:B------:R-:W0:Y:S01]  /*5af0*/  LDC R3, c[0x0][0x28c] ;  /* 0x0000a300ff037b82 */ /* 0x000e220000000800 */
[----:B------:R-:W-:Y:S01]  /*5b00*/  ULDC UR5, c[0x0][0x600] ;  /* 0x0001800000057ab9 */ /* 0x000fe20000000800 */
[----:B------:R-:W-:Y:S01]  /*5b10*/  ULDC UR4, c[0x0][0xc] ;  /* 0x0000030000047ab9 */ /* 0x000fe20000000800 */
[----:B------:R-:W-:Y:S01]  /*5b20*/  UIADD3 UR16, UR5, -0x1, URZ ;  /* 0xffffffff05107890 */ /* 0x000fe2000fffe03f */
[C---:B------:R-:W-:Y:S01]  /*5b30*/  LOP3.LUT P2, RZ, R2.reuse, 0x7f, RZ, 0xc0, !PT ;  /* 0x0000007f02ff7812 */ /* 0x040fe2000784c0ff */
[----:B------:R-:W-:Y:S01]  /*5b40*/  ULDC UR6, c[0x0][0x658] ;  /* 0x0001960000067ab9 */ /* 0x000fe20000000800 */
[----:B------:R-:W-:Y:S01]  /*5b50*/  ULDC UR5, c[0x0][0x10] ;  /* 0x0000040000057ab9 */ /* 0x000fe20000000800 */
[----:B------:R-:W-:Y:S01]  /*5b60*/  UMOV UR7, 0xffffffff ;  /* 0xffffffff00077882 */ /* 0x000fe20000000000 */
[----:B------:R-:W-:Y:S01]  /*5b70*/  UMOV UR8, 0x1 ;  /* 0x0000000100087882 */ /* 0x000fe20000000000 */
[----:B------:R-:W-:Y:S01]  /*5b80*/  UIMAD.WIDE.U32 UR4, UR4, UR5, URZ ;  /* 0x00000005040472a5 */ /* 0x000fe2000f8e003f */
[----:B------:R-:W-:Y:S01]  /*5b90*/  LOP3.LUT P0, RZ, R2, 0x1f, RZ, 0xc0, !PT ;  /* 0x0000001f02ff7812 */ /* 0x000fe2000780c0ff */
[----:B------:R-:W-:Y:S01]  /*5ba0*/  USHF.L.U32 UR7, UR7, UR6, URZ ;  /* 0x0000000607077299 */ /* 0x000fe2000800063f */
[----:B------:R-:W-:Y:S01]  /*5bb0*/  BSSY B0, `(.L_x_105) ;  /* 0x00000c3000007945 */ /* 0x000fe20003800000 */
[----:B------:R-:W-:Y:S01]  /*5bc0*/  USHF.L.U32 UR18, UR8, UR6, URZ ;  /* 0x0000000608127299 */ /* 0x000fe2000800063f */
[----:B------:R-:W-:Y:S01]  /*5bd0*/  IMAD.MOV.U32 R15, RZ, RZ, 0x1 ;  /* 0x00000001ff0f7424 */ /* 0x000fe200078e00ff */
[----:B------:R-:W-:Y:S01]  /*5be0*/  LOP3.LUT R16, R4, 0x2, RZ, 0xfc, !PT ;  /* 0x0000000204107812 */ /* 0x000fe200078efcff */
[----:B------:R-:W-:Y:S01]  /*5bf0*/  ULDC UR6, c[0x0][0x14] ;  /* 0x0000050000067ab9 */ /* 0x000fe20000000800 */
[----:B------:R-:W-:Y:S01]  /*5c00*/  PLOP3.LUT P0, PT, P0, P2, PT, 0x8a, 0x0 ;  /* 0x000000000000781c */ /* 0x000fe20000705172 */
[----:B------:R-:W-:Y:S01]  /*5c10*/  UIMAD.WIDE.U32 UR20, UR4, UR6, URZ ;  /* 0x00000006041472a5 */ /* 0x000fe2000f8e003f */
[----:B------:R-:W-:Y:S01]  /*5c20*/  IMAD.MOV.U32 R10, RZ, RZ, 0x1 ;  /* 0x00000001ff0a7424 */ /* 0x000fe200078e00ff */
[----:B------:R-:W-:Y:S01]  /*5c30*/  UIMAD UR13, UR5, UR6, URZ ;  /* 0x00000006050d72a4 */ /* 0x000fe2000f8e023f */
[----:B------:R-:W-:Y:S01]  /*5c40*/  IMAD.MOV.U32 R13, RZ, RZ, RZ ;  /* 0x000000ffff0d7224 */ /* 0x000fe200078e00ff */
[----:B------:R-:W-:Y:S01]  /*5c50*/  ULOP3.LUT UR17, URZ, UR7, URZ, 0x33, !UPT ;  /* 0x000000073f117292 */ /* 0x000fe2000f8e333f */
[----:B0-----:R-:W-:Y:S01]  /*5c60*/  VIADD R3, R3, 0x7f ;  /* 0x0000007f03037836 */ /* 0x001fe20000000000 */
[----:B------:R-:W-:Y:S01]  /*5c70*/  UIADD3 UR13, UR21, UR13, URZ ;  /* 0x0000000d150d7290 */ /* 0x000fe2000fffe03f */
[----:B------:R-:W-:-:S03]  /*5c80*/  ULDC.64 UR22, c[0x0][0x198] ;  /* 0x0000660000167ab9 */ /* 0x000fc60000000a00 */
[----:B------:R-:W-:-:S04]  /*5c90*/  SHF.R.S32.HI R6, RZ, 0x1f, R3 ;  /* 0x0000001fff067819 */ /* 0x000fc80000011403 */
[----:B------:R-:W-:-:S04]  /*5ca0*/  LEA.HI R6, R6, R3, RZ, 0x7 ;  /* 0x0000000306067211 */ /* 0x000fc800078f38ff */
[----:B------:R-:W-:-:S05]  /*5cb0*/  SHF.R.S32.HI R12, RZ, 0x7, R6 ;  /* 0x00000007ff0c7819 */ /* 0x000fca0000011406 */
[----:B------:R-:W-:-:S07]  /*5cc0*/  VIADD R11, R12, 0x1 ;  /* 0x000000010c0b7836 */ /* 0x000fce0000000000 */
.L_x_117:
[----:B------:R-:W-:-:S03]  /*5cd0*/  UMOV UR4, 0xffffffff ;  /* 0xffffffff00047882 */ /* 0x000fc60000000000 */
[----:B------:R-:W-:Y:S05]  /*5ce0*/  BRA.DIV UR4, `(.L_x_106) ;  /* 0x00000012041c7947 */ /* 0x000fea000b800000 */
[----:B------:R-:W-:-:S13]  /*5cf0*/  ELECT P1, URZ, PT ;  /* 0x00000000003f782f */ /* 0x000fda0003820000 */
.L_x_131:
[----:B------:R-:W0:Y:S01]  /*5d00*/  LDC R2, c[0x0][0x28c] ;  /* 0x0000a300ff027b82 */ /* 0x000e220000000800 */
[----:B------:R-:W-:Y:S01]  /*5d10*/  BSSY B1, `(.L_x_107) ;  /* 0x0000037000017945 */ /* 0x000fe20003800000 */
[----:B0-----:R-:W-:-:S13]  /*5d20*/  ISETP.LT.OR P1, PT, R2, 0x1, !P1 ;  /* 0x000000010200780c */ /* 0x001fda0004f21670 */
[----:B------:R-:W-:Y:S05]  /*5d30*/  @P1 BRA `(.L_x_108) ;  /* 0x0000000000d01947 */ /* 0x000fea0003800000 */
[----:B------:R-:W-:Y:S02]  /*5d40*/  IMAD.SHL.U32 R17, R17, 0x40, RZ ;  /* 0x0000004011117824 */ /* 0x000fe400078e00ff */
[----:B------:R-:W-:Y:S02]  /*5d50*/  IMAD.SHL.U32 R14, R14, 0x80, RZ ;  /* 0x000000800e0e7824 */ /* 0x000fe400078e00ff */
[----:B------:R-:W-:Y:S02]  /*5d60*/  IMAD.MOV.U32 R20, RZ, RZ, RZ ;  /* 0x000000ffff147224 */ /* 0x000fe400078e00ff */
[----:B------:R-:W-:Y:S02]  /*5d70*/  IMAD.MOV.U32 R2, RZ, RZ, R11 ;  /* 0x000000ffff027224 */ /* 0x000fe400078e000b */
[----:B------:R-:W-:Y:S02]  /*5d80*/  IMAD.MOV.U32 R3, RZ, RZ, R10 ;  /* 0x000000ffff037224 */ /* 0x000fe400078e000a */
[----:B------:R-:W-:-:S07]  /*5d90*/  IMAD.MOV.U32 R6, RZ, RZ, R13 ;  /* 0x000000ffff067224 */ /* 0x000fce00078e000d */
.L_x_112:
[----:B------:R-:W0:Y:S01]  /*5da0*/  S2R R8, SR_CgaCtaId ;  /* 0x0000000000087919 */ /* 0x000e220000008800 */
[----:B------:R-:W-:-:S04]  /*5db0*/  MOV R7, 0x400 ;  /* 0x0000040000077802 */ /* 0x000fc80000000f00 */
[----:B0-----:R-:W-:Y:S02]  /*5dc0*/  LEA R19, R8, R7, 0x18 ;  /* 0x0000000708137211 */ /* 0x001fe400078ec0ff */
[----:B------:R-:W-:Y:S01]  /*5dd0*/  SHF.L.U32 R7, R3, 0x1f, RZ ;  /* 0x0000001f03077819 */ /* 0x000fe200000006ff */
[----:B------:R-:W0:Y:S02]  /*5de0*/  @!P2 LDC R8, c[0x0][0x500] ;  /* 0x00014000ff08ab82 */ /* 0x000e240000000800 */
[----:B------:R-:W-:-:S04]  /*5df0*/  IMAD R18, R6, 0x8, R19 ;  /* 0x0000000806127824 */ /* 0x000fc800078e0213 */
[----:B------:R-:W1:Y:S02]  /*5e00*/  SYNCS.PHASECHK.TRANS64.TRYWAIT P1, [R18+URZ+0x38], R7 ;  /* 0x00003807120075a7 */ /* 0x000e64000802017f */
[----:B-1----:R-:W-:Y:S05]  /*5e10*/  @!P1 BRA `(.L_x_109) ;  /* 0x0000000c00f09947 */ /* 0x002fea0003800000 */
.L_x_132:
[----:B-1----:R-:W-:Y:S01]  /*5e20*/  PRMT R7, R16, 0x9910, RZ ;  /* 0x0000991010077816 */ /* 0x002fe200000000ff */
[----:B0-----:R0:W-:Y:S03]  /*5e30*/  @!P2 SYNCS.ARRIVE.TRANS64 RZ, [R18+URZ], R8 ;  /* 0x0000000812ffa9a7 */ /* 0x0011e6000800003f */
[----:B------:R-:W-:-:S13]  /*5e40*/  ISETP.NE.AND P1, PT, R7, 0x2, PT ;  /* 0x000000020700780c */ /* 0x000fda0003f25270 */
[----:B0-----:R-:W-:Y:S05]  /*5e50*/  @P1 BRA `(.L_x_110) ;  /* 0x0000000000041947 */ /* 0x001fea0003800000 */
[----:B------:R-:W-:Y:S01]  /*5e60*/  BPT.TRAP 0x1 ;  /* 0x000000040000795c */ /* 0x000fe20000300000 */
.L_x_110:
[----:B------:R-:W-:Y:S05]  /*5e70*/  @P0 BRA `(.L_x_111) ;  /* 0x0000000000040947 */ /* 0x000fea0003800000 */
[----:B------:R-:W-:Y:S01]  /*5e80*/  BPT.TRAP 0x1 ;  /* 0x000000040000795c */ /* 0x000fe20000300000 */
.L_x_111:
[--C-:B------:R-:W-:Y:S01]  /*5e90*/  IMAD R7, R6, 0x4000, R19.reuse ;  /* 0x0000400006077824 */ /* 0x100fe200078e0213 */
[----:B------:R-:W-:Y:S01]  /*5ea0*/  R2UR UR9, R18 ;  /* 0x00000000120972ca */ /* 0x000fe200000e0000 */
[----:B------:R-:W-:Y:S01]  /*5eb0*/  IMAD R19, R6, 0x2000, R19 ;  /* 0x0000200006137824 */ /* 0x000fe200078e0213 */
[----:B------:R-:W-:Y:S01]  /*5ec0*/  UIADD3 UR4, UP0, UR22, 0xf0, URZ ;  /* 0x000000f016047890 */ /* 0x000fe2000ff1e03f */
[----:B------:R-:W-:Y:S01]  /*5ed0*/  VIADD R2, R2, 0xffffffff ;  /* 0xffffffff02027836 */ /* 0x000fe20000000000 */
[----:B------:R-:W-:Y:S01]  /*5ee0*/  R2UR UR5, R7 ;  /* 0x00000000070572ca */ /* 0x000fe200000e0000 */
[----:B------:R-:W-:Y:S01]  /*5ef0*/  UIADD3 UR24, UP1, UR22, 0x1f0, URZ ;  /* 0x000001f016187890 */ /* 0x000fe2000ff3e03f */
[----:B------:R-:W-:Y:S01]  /*5f00*/  R2UR UR8, R19 ;  /* 0x00000000130872ca */ /* 0x000fe200000e0000 */
[----:B------:R-:W-:Y:S01]  /*5f10*/  VIADD R6, R6, 0x1 ;  /* 0x0000000106067836 */ /* 0x000fe20000000000 */
[----:B------:R-:W-:Y:S01]  /*5f20*/  R2UR UR11, R14 ;  /* 0x000000000e0b72ca */ /* 0x000fe200000e0000 */
[----:B------:R-:W-:Y:S01]  /*5f30*/  UIADD3.X UR25, URZ, UR23, URZ, UP1, !UPT ;  /* 0x000000173f197290 */ /* 0x000fe20008ffe43f */
[C---:B------:R-:W-:Y:S01]  /*5f40*/  R2UR UR10, R20.reuse ;  /* 0x00000000140a72ca */ /* 0x040fe200000e0000 */
[----:B------:R-:W-:Y:S01]  /*5f50*/  UMOV UR6, 0x0 ;  /* 0x0000000000067882 */ /* 0x000fe20000000000 */
[----:B------:R-:W-:Y:S01]  /*5f60*/  R2UR UR12, R9 ;  /* 0x00000000090c72ca */ /* 0x000fe200000e0000 */
[----:B------:R-:W-:Y:S01]  /*5f70*/  UMOV UR7, 0x10000000 ;  /* 0x1000000000077882 */ /* 0x000fe20000000000 */
[----:B------:R-:W-:Y:S01]  /*5f80*/  R2UR UR19, R17 ;  /* 0x00000000111372ca */ /* 0x000fe200000e0000 */
[----:B------:R-:W-:Y:S01]  /*5f90*/  VIADD R20, R20, 0x80 ;  /* 0x0000008014147836 */ /* 0x000fe20000000000 */
[----:B------:R-:W-:Y:S01]  /*5fa0*/  ISETP.GT.AND P3, PT, R2, 0x1, PT ;  /* 0x000000010200780c */ /* 0x000fe20003f64270 */
[----:B------:R-:W-:Y:S01]  /*5fb0*/  UIADD3 UR14, UR5, 0x180, URZ ;  /* 0x00000180050e7890 */ /* 0x000fe2000fffe03f */
[----:B------:R-:W-:Y:S01]  /*5fc0*/  ISETP.NE.AND P1, PT, R6, 0x7, PT ;  /* 0x000000070600780c */ /* 0x000fe20003f25270 */
[----:B------:R-:W-:-:S02]  /*5fd0*/  UIADD3.X UR5, URZ, UR23, URZ, UP0, !UPT ;  /* 0x000000173f057290 */ /* 0x000fc400087fe43f */
[----:B------:R-:W-:Y:S01]  /*5fe0*/  UIADD3 UR15, UR8, 0x1c180, URZ ;  /* 0x0001c180080f7890 */ /* 0x000fe2000fffe03f */
[----:B------:R-:W-:Y:S02]  /*5ff0*/  SEL R8, RZ, 0x1, P1 ;  /* 0x00000001ff087807 */ /* 0x000fe40000800000 */
[----:B------:R-:W-:Y:S01]  /*6000*/  UMOV UR8, UR14 ;  /* 0x0000000e00087c82 */ /* 0x000fe20008000000 */
[----:B------:R-:W-:Y:S02]  /*6010*/  SEL R6, R6, RZ, P1 ;  /* 0x000000ff06067207 */ /* 0x000fe40000800000 */
[----:B------:R-:W-:Y:S01]  /*6020*/  LOP3.LUT R3, R3, R8, RZ, 0x3c, !PT ;  /* 0x0000000803037212 */ /* 0x000fe200078e3cff */
[----:B------:R0:W-:Y:S02]  /*6030*/  UTMALDG.3D [UR8], [UR4], desc[UR6] ;  /* 0x00000608040075b4 */ /* 0x0001e40008011000 */
[----:B0-----:R-:W-:Y:S01]  /*6040*/  UMOV UR8, UR15 ;  /* 0x0000000f00087c82 */ /* 0x001fe20008000000 */
[----:B------:R-:W-:-:S02]  /*6050*/  UMOV UR11, UR19 ;  /* 0x00000013000b7c82 */ /* 0x000fc40008000000 */
[----:B------:R0:W-:Y:S02]  /*6060*/  UTMALDG.3D [UR8], [UR24], desc[UR6] ;  /* 0x00000608180075b4 */ /* 0x0001e40008011000 */
[----:B0-----:R-:W-:Y:S05]  /*6070*/  @P3 BRA `(.L_x_112) ;  /* 0xfffffffc00483947 */ /* 0x001fea000383ffff */
.L_x_108:
[----:B------:R-:W-:Y:S05]  /*6080*/  BSYNC B1 ;  /* 0x0000000000017941 */ /* 0x000fea0003800000 */
.L_x_107:
[----:B------:R-:W-:Y:S01]  /*6090*/  LOP3.LUT P5, RZ, R15, 0xff, RZ, 0xc0, !PT ;  /* 0x000000ff0fff7812 */ /* 0x000fe200078ac0ff */
[C---:B------:R-:W-:Y:S01]  /*60a0*/  IMAD.IADD R6, R12.reuse, 0x1, R13 ;  /* 0x000000010c067824 */ /* 0x040fe200078e020d */
[----:B------:R-:W-:Y:S01]  /*60b0*/  ULDC.64 UR4, c[0x0][0x650] ;  /* 0x0001940000047ab9 */ /* 0x000fe20000000a00 */
[----:B------:R-:W-:Y:S01]  /*60c0*/  ISETP.GE.U32.AND P3, PT, R12, 0x7, PT ;  /* 0x000000070c00780c */ /* 0x000fe20003f66070 */
[----:B------:R-:W-:Y:S01]  /*60d0*/  BSSY B1, `(.L_x_113) ;  /* 0x000006e000017945 */ /* 0x000fe20003800000 */
[C---:B------:R-:W-:Y:S01]  /*60e0*/  IMAD.WIDE.U32 R2, R6.reuse, 0x24924925, RZ ;  /* 0x2492492506027825 */ /* 0x040fe200078e00ff */
[C---:B------:R-:W-:Y:S02]  /*60f0*/  ISETP.GT.U32.AND P1, PT, R6.reuse, 0x6, PT ;  /* 0x000000060600780c */ /* 0x040fe40003f24070 */
[----:B------:R-:W-:Y:S01]  /*6100*/  PRMT R15, RZ, 0x7610, R15 ;  /* 0x00007610ff0f7816 */ /* 0x000fe2000000000f */
[----:B------:R-:W-:Y:S01]  /*6110*/  IMAD.IADD R2, R6, 0x1, -R3 ;  /* 0x0000000106027824 */ /* 0x000fe200078e0a03 */
[----:B------:R-:W-:Y:S01]  /*6120*/  ISETP.LT.U32.AND P1, PT, R12, 0x7, P1 ;  /* 0x000000070c00780c */ /* 0x000fe20000f21070 */
[----:B------:R-:W-:-:S02]  /*6130*/  IMAD.MOV.U32 R14, RZ, RZ, -0x1 ;  /* 0xffffffffff0e7424 */ /* 0x000fc400078e00ff */
[----:B------:R-:W0:Y:S01]  /*6140*/  @P5 S2R R8, SR_CgaCtaId ;  /* 0x0000000000085919 */ /* 0x000e220000008800 */
[----:B------:R-:W-:Y:S01]  /*6150*/  @P5 MOV R7, 0x400 ;  /* 0x0000040000075802 */ /* 0x000fe20000000f00 */
[----:B------:R-:W-:Y:S01]  /*6160*/  IMAD.MOV.U32 R17, RZ, RZ, -0x1 ;  /* 0xffffffffff117424 */ /* 0x000fe200078e00ff */
[----:B------:R-:W-:Y:S01]  /*6170*/  LEA.HI R2, R2, R3, RZ, 0x1f ;  /* 0x0000000302027211 */ /* 0x000fe200078ff8ff */
[----:B------:R-:W-:-:S03]  /*6180*/  IMAD.MOV.U32 R9, RZ, RZ, -0x1 ;  /* 0xffffffffff097424 */ /* 0x000fc600078e00ff */
[--C-:B------:R-:W-:Y:S02]  /*6190*/  SHF.R.U32.HI R13, RZ, 0x2, R2.reuse ;  /* 0x00000002ff0d7819 */ /* 0x100fe40000011602 */
[----:B------:R-:W-:Y:S02]  /*61a0*/  PRMT R2, RZ, 0x7610, R2 ;  /* 0x00007610ff027816 */ /* 0x000fe40000000002 */
[----:B0-----:R-:W-:Y:S02]  /*61b0*/  @P5 LEA R8, R8, R7, 0x18 ;  /* 0x0000000708085211 */ /* 0x001fe400078ec0ff */
[----:B------:R-:W-:Y:S02]  /*61c0*/  SEL R7, RZ, 0x1, !P1 ;  /* 0x00000001ff077807 */ /* 0x000fe40004800000 */
[----:B------:R-:W-:Y:S01]  /*61d0*/  IADD3 R0, P1, R0, UR20, RZ ;  /* 0x0000001400007c10 */ /* 0x000fe2000ff3e0ff */
[----:B------:R0:W-:Y:S01]  /*61e0*/  @P5 SYNCS.ARRIVE.TRANS64.A1T0 RZ, [R8+URZ+0x88], RZ ;  /* 0x000088ff08ff59a7 */ /* 0x0001e2000810003f */
[----:B------:R-:W-:-:S02]  /*61f0*/  LOP3.LUT R10, R10, R7, RZ, 0x3c, !PT ;  /* 0x000000070a0a7212 */ /* 0x000fc400078e3cff */
[----:B------:R-:W-:Y:S02]  /*6200*/  IADD3.X R5, R5, UR13, RZ, P1, !PT ;  /* 0x0000000d05057c10 */ /* 0x000fe40008ffe4ff */
[----:B------:R-:W-:Y:S02]  /*6210*/  ISETP.GE.U32.AND P1, PT, R0, UR4, PT ;  /* 0x0000000400007c0c */ /* 0x000fe4000bf26070 */
[----:B------:R-:W-:Y:S01]  /*6220*/  @P3 LOP3.LUT R10, R10, 0x1, R13, 0x78, !PT ;  /* 0x000000010a0a3812 */ /* 0x000fe200078e780d */
[----:B------:R-:W-:Y:S01]  /*6230*/  IMAD R13, R13, -0x7, R6 ;  /* 0xfffffff90d0d7824 */ /* 0x000fe200078e0206 */
[----:B------:R-:W-:-:S13]  /*6240*/  ISETP.GE.U32.AND.EX P1, PT, R5, UR5, PT, P1 ;  /* 0x0000000505007c0c */ /* 0x000fda000bf26110 */
[----:B0-----:R-:W-:Y:S05]  /*6250*/  @P1 BRA `(.L_x_114) ;  /* 0x0000000400541947 */ /* 0x001fea0003800000 */
[----:B------:R-:W-:Y:S01]  /*6260*/  ULDC.64 UR4, c[0x0][0x628] ;  /* 0x00018a0000047ab9 */ /* 0x000fe20000000a00 */
[----:B------:R-:W0:Y:S01]  /*6270*/  S2R R17, SR_CTAID.X ;  /* 0x0000000000117919 */ /* 0x000e220000002500 */
[----:B------:R-:W-:Y:S01]  /*6280*/  ISETP.NE.U32.AND P1, PT, RZ, UR4, PT ;  /* 0x00000004ff007c0c */ /* 0x000fe2000bf25070 */
[----:B------:R-:W-:Y:S01]  /*6290*/  ULDC UR7, c[0x0][0x630] ;  /* 0x00018c0000077ab9 */ /* 0x000fe20000000800 */
[----:B------:R-:W-:Y:S01]  /*62a0*/  IMAD.MOV.U32 R2, RZ, RZ, R0 ;  /* 0x000000ffff027224 */ /* 0x000fe200078e0000 */
[----:B------:R-:W1:Y:S01]  /*62b0*/  S2R R14, SR_CTAID.Y ;  /* 0x00000000000e7919 */ /* 0x000e620000002600 */
[----:B------:R-:W-:Y:S01]  /*62c0*/  ISETP.NE.AND.EX P1, PT, RZ, UR5, PT, P1 ;  /* 0x00000005ff007c0c */ /* 0x000fe2000bf25310 */
[----:B------:R-:W-:-:S12]  /*62d0*/  IMAD.MOV.U32 R3, RZ, RZ, R5 ;  /* 0x000000ffff037224 */ /* 0x000fd800078e0005 */
[----:B------:R-:W-:Y:S05]  /*62e0*/  @!P1 BRA `(.L_x_115) ;  /* 0x0000000000289947 */ /* 0x000fea0003800000 */
[----:B------:R-:W-:Y:S02]  /*62f0*/  ULDC UR6, c[0x0][0x634] ;  /* 0x00018d0000067ab9 */ /* 0x000fe40000000800 */
[----:B------:R-:W-:-:S05]  /*6300*/  IADD3 R9, P1, R0, UR6, RZ ;  /* 0x0000000600097c10 */ /* 0x000fca000ff3e0ff */
[----:B------:R-:W-:-:S04]  /*6310*/  IMAD.X R19, RZ, RZ, R5, P1 ;  /* 0x000000ffff137224 */ /* 0x000fc800008e0605 */
[----:B------:R-:W-:-:S04]  /*6320*/  IMAD.WIDE.U32 R6, R19, UR4, RZ ;  /* 0x0000000413067c25 */ /* 0x000fc8000f8e00ff */
[----:B------:R-:W-:-:S04]  /*6330*/  IMAD.WIDE.U32 R6, P1, R9, UR5, R6 ;  /* 0x0000000509067c25 */ /* 0x000fc8000f820006 */
[----:B------:R-:W-:-:S04]  /*6340*/  IMAD.WIDE.U32 R8, R9, UR4, RZ ;  /* 0x0000000409087c25 */ /* 0x000fc8000f8e00ff */
[----:B------:R-:W-:Y:S01]  /*6350*/  IMAD.X R3, RZ, RZ, RZ, P1 ;  /* 0x000000ffff037224 */ /* 0x000fe200008e06ff */
[----:B------:R-:W-:Y:S01]  /*6360*/  IADD3 RZ, P1, R9, R6, RZ ;  /* 0x0000000609ff7210 */ /* 0x000fe20007f3e0ff */
[----:B------:R-:W-:-:S04]  /*6370*/  IMAD.MOV.U32 R2, RZ, RZ, R7 ;  /* 0x000000ffff027224 */ /* 0x000fc800078e0007 */
[----:B------:R-:W-:-:S08]  /*6380*/  IMAD.WIDE.U32.X R2, R19, UR5, R2, P1 ;  /* 0x0000000513027c25 */ /* 0x000fd000088e0402 */
.L_x_115:
[--C-:B------:R-:W-:Y:S01]  /*6390*/  SHF.R.U64 R8, R2, UR7, R3.reuse ;  /* 0x0000000702087c19 */ /* 0x100fe20008001203 */
[----:B------:R-:W-:Y:S01]  /*63a0*/  ULDC.64 UR4, c[0x0][0x620] ;  /* 0x0001880000047ab9 */ /* 0x000fe20000000a00 */
[----:B------:R-:W-:Y:S01]  /*63b0*/  SHF.R.U32.HI R2, RZ, UR7, R3 ;  /* 0x00000007ff027c19 */ /* 0x000fe20008011603 */
[----:B------:R-:W-:Y:S01]  /*63c0*/  IMAD.MOV.U32 R3, RZ, RZ, R5 ;  /* 0x000000ffff037224 */ /* 0x000fe200078e0005 */
[----:B------:R-:W-:Y:S01]  /*63d0*/  IADD3 R7, P1, RZ, -R8, RZ ;  /* 0x80000008ff077210 */ /* 0x000fe20007f3e0ff */
[----:B------:R-:W2:Y:S01]  /*63e0*/  LDC R22, c[0x0][0x144] ;  /* 0x00005100ff167b82 */ /* 0x000ea20000000800 */
[----:B0-----:R-:W-:Y:S01]  /*63f0*/  I2FP.F32.U32 R9, R17 ;  /* 0x0000001100097245 */ /* 0x001fe20000201000 */
[----:B------:R-:W-:Y:S01]  /*6400*/  ULDC.64 UR8, c[0x0][0x640] ;  /* 0x0001900000087ab9 */ /* 0x000fe20000000a00 */
[----:B------:R-:W-:Y:S01]  /*6410*/  ULDC UR6, c[0x0][0x608] ;  /* 0x0001820000067ab9 */ /* 0x000fe20000000800 */
[----:B------:R-:W-:Y:S01]  /*6420*/  IMAD.X R2, RZ, RZ, ~R2, P1 ;  /* 0x000000ffff027224 */ /* 0x000fe200008e0e02 */
[----:B------:R-:W-:-:S03]  /*6430*/  ISETP.NE.U32.AND P1, PT, RZ, UR8, PT ;  /* 0x00000008ff007c0c */ /* 0x000fc6000bf25070 */
[----:B------:R-:W-:Y:S01]  /*6440*/  IMAD R6, R2, UR4, RZ ;  /* 0x0000000402067c24 */ /* 0x000fe2000f8e02ff */
[----:B------:R-:W0:Y:S01]  /*6450*/  LDC R19, c[0x0][0x148] ;  /* 0x00005200ff137b82 */ /* 0x000e220000000800 */
[----:B------:R-:W-:Y:S01]  /*6460*/  IMAD.MOV.U32 R2, RZ, RZ, R0 ;  /* 0x000000ffff027224 */ /* 0x000fe200078e0000 */
[----:B------:R-:W-:-:S03]  /*6470*/  ISETP.NE.AND.EX P1, PT, RZ, UR9, PT, P1 ;  /* 0x00000009ff007c0c */ /* 0x000fc6000bf25310 */
[----:B------:R-:W-:Y:S01]  /*6480*/  IMAD.WIDE.U32 R2, R7, UR4, R2 ;  /* 0x0000000407027c25 */ /* 0x000fe2000f8e0002 */
[----:B------:R-:W-:-:S03]  /*6490*/  ULDC UR4, c[0x0][0x150] ;  /* 0x0000540000047ab9 */ /* 0x000fc60000000800 */
[----:B------:R-:W-:Y:S02]  /*64a0*/  IMAD R7, R7, UR5, R6 ;  /* 0x0000000507077c24 */ /* 0x000fe4000f8e0206 */
[----:B------:R-:W-:Y:S01]  /*64b0*/  FMUL R6, R9, UR4 ;  /* 0x0000000409067c20 */ /* 0x000fe20008400000 */
[----:B------:R-:W-:Y:S01]  /*64c0*/  ULDC UR4, c[0x0][0x618] ;  /* 0x0001860000047ab9 */ /* 0x000fe20000000800 */
[----:B------:R-:W-:Y:S01]  /*64d0*/  ULDC UR5, c[0x0][0x154] ;  /* 0x0000550000057ab9 */ /* 0x000fe20000000800 */
[----:B------:R-:W-:-:S03]  /*64e0*/  IMAD.IADD R3, R3, 0x1, R7 ;  /* 0x0000000103037824 */ /* 0x000fc600078e0207 */
[----:B------:R-:W3:Y:S02]  /*64f0*/  F2I.U32.TRUNC.NTZ R6, R6 ;  /* 0x0000000600067305 */ /* 0x000ee4000020f000 */
[----:B------:R-:W-:Y:S02]  /*6500*/  SHF.R.U64 R9, R2, UR4, R3 ;  /* 0x0000000402097c19 */ /* 0x000fe40008001203 */
[----:B-1----:R-:W-:-:S05]  /*6510*/  I2FP.F32.U32 R2, R14 ;  /* 0x0000000e00027245 */ /* 0x002fca0000201000 */
[----:B------:R-:W-:Y:S01]  /*6520*/  FMUL R21, R2, UR5 ;  /* 0x0000000502157c20 */ /* 0x000fe20008400000 */
[----:B------:R-:W-:Y:S01]  /*6530*/  SHF.R.U32.HI R2, RZ, UR4, R3 ;  /* 0x00000004ff027c19 */ /* 0x000fe20008011603 */
[----:B------:R-:W-:-:S03]  /*6540*/  ULDC UR4, c[0x0][0x658] ;  /* 0x0001960000047ab9 */ /* 0x000fc60000000800 */
[--C-:B------:R-:W-:Y:S01]  /*6550*/  SHF.R.U64 R20, R9, UR6, R2.reuse ;  /* 0x0000000609147c19 */ /* 0x100fe20008001202 */
[----:B------:R-:W1:Y:S01]  /*6560*/  F2I.U32.TRUNC.NTZ R21, R21 ;  /* 0x0000001500157305 */ /* 0x000e62000020f000 */
[----:B------:R-:W-:Y:S01]  /*6570*/  SHF.R.U32.HI R3, RZ, UR6, R2 ;  /* 0x00000006ff037c19 */ /* 0x000fe20008011602 */
[----:B---3--:R-:W-:-:S03]  /*6580*/  IMAD.MOV R6, RZ, RZ, -R6 ;  /* 0x000000ffff067224 */ /* 0x008fc600078e0a06 */
[----:B------:R-:W-:Y:S01]  /*6590*/  SHF.R.U64 R18, R20, UR4, R3 ;  /* 0x0000000414127c19 */ /* 0x000fe20008001203 */
[----:B--2---:R-:W-:Y:S01]  /*65a0*/  IMAD R17, R22, R6, R17 ;  /* 0x0000000616117224 */ /* 0x004fe200078e0211 */
[----:B------:R-:W-:-:S03]  /*65b0*/  SHF.R.U32.HI R23, RZ, UR4, R3 ;  /* 0x00000004ff177c19 */ /* 0x000fc60008011603 */
[----:B------:R-:W-:Y:S02]  /*65c0*/  IMAD.MOV.U32 R2, RZ, RZ, R18 ;  /* 0x000000ffff027224 */ /* 0x000fe400078e0012 */
[----:B------:R-:W-:Y:S01]  /*65d0*/  IMAD.MOV.U32 R3, RZ, RZ, R23 ;  /* 0x000000ffff037224 */ /* 0x000fe200078e0017 */
[----:B------:R-:W-:Y:S06]  /*65e0*/  @!P1 BRA `(.L_x_116) ;  /* 0x0000000000289947 */ /* 0x000fec0003800000 */
[----:B------:R-:W-:Y:S02]  /*65f0*/  ULDC UR4, c[0x0][0x64c] ;  /* 0x0001930000047ab9 */ /* 0x000fe40000000800 */
[----:B------:R-:W-:-:S05]  /*6600*/  IADD3 R3, P1, R18, UR4, RZ ;  /* 0x0000000412037c10 */ /* 0x000fca000ff3e0ff */
[----:B------:R-:W-:-:S04]  /*6610*/  IMAD.X R23, RZ, RZ, R23, P1 ;  /* 0x000000ffff177224 */ /* 0x000fc800008e0617 */
[----:B------:R-:W-:-:S04]  /*6620*/  IMAD.WIDE.U32 R6, R23, UR8, RZ ;  /* 0x0000000817067c25 */ /* 0x000fc8000f8e00ff */
[----:B------:R-:W-:-:S04]  /*6630*/  IMAD.WIDE.U32 R6, P1, R3, UR9, R6 ;  /* 0x0000000903067c25 */ /* 0x000fc8000f820006 */
[----:B------:R-:W-:-:S04]  /*6640*/  IMAD.WIDE.U32 R2, R3, UR8, RZ ;  /* 0x0000000803027c25 */ /* 0x000fc8000f8e00ff */
[----:B------:R-:W-:Y:S01]  /*6650*/  IMAD.MOV.U32 R2, RZ, RZ, R7 ;  /* 0x000000ffff027224 */ /* 0x000fe200078e0007 */
[----:B------:R-:W-:Y:S01]  /*6660*/  IADD3 RZ, P3, R3, R6, RZ ;  /* 0x0000000603ff7210 */ /* 0x000fe20007f7e0ff */
[----:B------:R-:W-:-:S04]  /*6670*/  IMAD.X R3, RZ, RZ, RZ, P1 ;  /* 0x000000ffff037224 */ /* 0x000fc800008e06ff */
[----:B------:R-:W-:-:S08]  /*6680*/  IMAD.WIDE.U32.X R2, R23, UR9, R2, P3 ;  /* 0x0000000917027c25 */ /* 0x000fd000098e0402 */
.L_x_116:
[----:B------:R-:W-:Y:S01]  /*6690*/  ULDC UR4, c[0x0][0x648] ;  /* 0x0001920000047ab9 */ /* 0x000fe20000000800 */
[----:B-1----:R-:W-:Y:S01]  /*66a0*/  IMAD.MOV R21, RZ, RZ, -R21 ;  /* 0x000000ffff157224 */ /* 0x002fe200078e0a15 */
[----:B------:R-:W-:Y:S01]  /*66b0*/  SHF.R.U64 R3, R2, UR4, R3 ;  /* 0x0000000402037c19 */ /* 0x000fe20008001203 */
[----:B------:R-:W-:Y:S01]  /*66c0*/  ULDC UR4, c[0x0][0x638] ;  /* 0x00018e0000047ab9 */ /* 0x000fe20000000800 */
[----:B------:R-:W-:Y:S01]  /*66d0*/  LOP3.LUT R20, R20, UR17, RZ, 0xc0, !PT ;  /* 0x0000001114147c12 */ /* 0x000fe2000f8ec0ff */
[----:B0-----:R-:W-:Y:S01]  /*66e0*/  @P4 IMAD R17, R19, R21, R14 ;  /* 0x0000001513114224 */ /* 0x001fe200078e020e */
[----:B------:R-:W-:Y:S01]  /*66f0*/  ULDC UR5, c[0x0][0x610] ;  /* 0x0001840000057ab9 */ /* 0x000fe20000000800 */
[----:B------:R-:W-:Y:S02]  /*6700*/  IMAD.MOV R7, RZ, RZ, -R3 ;  /* 0x000000ffff077224 */ /* 0x000fe400078e0a03 */
[----:B------:R-:W-:Y:S01]  /*6710*/  IMAD R14, R3, UR18, R20 ;  /* 0x00000012030e7c24 */ /* 0x000fe2000f8e0214 */
[----:B------:R-:W-:Y:S01]  /*6720*/  LOP3.LUT R3, R9, UR16, RZ, 0xc0, !PT ;  /* 0x0000001009037c12 */ /* 0x000fe2000f8ec0ff */
[----:B------:R-:W-:Y:S01]  /*6730*/  IMAD R18, R7, UR4, R18 ;  /* 0x0000000407127c24 */ /* 0x000fe2000f8e0212 */
[----:B------:R-:W-:Y:S01]  /*6740*/  ULDC UR4, c[0x0][0x600] ;  /* 0x0001800000047ab9 */ /* 0x000fe20000000800 */
[----:B------:R-:W-:-:S02]  /*6750*/  IMAD R14, R14, UR5, R17 ;  /* 0x000000050e0e7c24 */ /* 0x000fc4000f8e0211 */
[----:B------:R-:W-:Y:S02]  /*6760*/  IMAD R3, R18, UR4, R3 ;  /* 0x0000000412037c24 */ /* 0x000fe4000f8e0203 */
[----:B------:R-:W-:Y:S02]  /*6770*/  IMAD.MOV.U32 R2, RZ, RZ, 0x1 ;  /* 0x00000001ff027424 */ /* 0x000fe400078e00ff */
[----:B------:R-:W-:Y:S01]  /*6780*/  IMAD.MOV.U32 R9, RZ, RZ, R8 ;  /* 0x000000ffff097224 */ /* 0x000fe200078e0008 */
[----:B------:R-:W-:Y:S02]  /*6790*/  SEL R17, R3, R14, !P4 ;  /* 0x0000000e03117207 */ /* 0x000fe40006000000 */
[----:B------:R-:W-:-:S07]  /*67a0*/  SEL R14, R14, R3, !P4 ;  /* 0x000000030e0e7207 */ /* 0x000fce0006000000 */
.L_x_114:
[----:B------:R-:W-:Y:S05]  /*67b0*/  BSYNC B1 ;  /* 0x0000000000017941 */ /* 0x000fea0003800000 */
.L_x_113:
[----:B------:R-:W-:-:S13]  /*67c0*/  LOP3.LUT P1, RZ, R2, 0xff, RZ, 0xc0, !PT ;  /* 0x000000ff02ff7812 */ /* 0x000fda000782c0ff */
[----:B------:R-:W-:Y:S05]  /*67d0*/  @P1 BRA `(.L_x_117) ;  /* 0xfffffff4003c1947 */ /* 0x000fea000383ffff */
[----:B------:R-:W-:Y:S05]  /*67e0*/  BSYNC B0 ;  /* 0x0000000000007941 */ /* 0x000fea0003800000 */
.L_x_105:
[----:B------:R-:W-:-:S03]  /*67f0*/  UMOV UR4, 0xffffffff ;  /* 0xffffffff00047882 */ /* 0x000fc60000000000 */
[----:B------:R-:W-:Y:S05]  /*6800*/  BRA.DIV UR4, `(.L_x_118) ;  /* 0x0000000604887947 */ /* 0x000fea000b800000 */
[----:B------:R-:W-:-:S13]  /*6810*/  ELECT P0, URZ, PT ;  /* 0x00000000003f782f */ /* 0x000fda0003800000 */
.L_x_135:
[----:B------:R-:W-:Y:S04]  /*6820*/  BSSY B0, `(.L_x_119) ;  /* 0x0000046000007945 */ /* 0x000fe80003800000 */
[----:B------:R-:W-:Y:S05]  /*6830*/  @!P0 BRA `(.L_x_120) ;  /* 0x0000000400108947 */ /* 0x000fea0003800000 */
[----:B------:R-:W-:-:S04]  /*6840*/  LOP3.LUT R4, R4, 0x2, RZ, 0xfc, !PT ;  /* 0x0000000204047812 */ /* 0x000fc800078efcff */
[----:B------:R-:W-:-:S13]  /*6850*/  ISETP.NE.AND P0, PT, R4, 0x3, PT ;  /* 0x000000030400780c */ /* 0x000fda0003f05270 */
[----:B------:R-:W-:Y:S05]  /*6860*/  @!P0 BRA `(.L_x_121) ;  /* 0x0000000000048947 */ /* 0x000fea0003800000 */
[----:B------:R-:W-:Y:S01]  /*6870*/  BPT.TRAP 0x1 ;  /* 0x000000040000795c */ /* 0x000fe20000300000 */
.L_x_121:
[----:B------:R-:W0:Y:S01]  /*6880*/  S2R R3, SR_CgaCtaId ;  /* 0x0000000000037919 */ /* 0x000e220000008800 */
[----:B------:R-:W-:Y:S02]  /*6890*/  MOV R0, 0x400 ;  /* 0x0000040000007802 */ /* 0x000fe40000000f00 */
[----:B------:R-:W-:Y:S02]  /*68a0*/  SHF.L.U32 R2, R10, 0x1f, RZ ;  /* 0x0000001f0a027819 */ /* 0x000fe400000006ff */
[----:B0-----:R-:W-:-:S05]  /*68b0*/  LEA R0, R3, R0, 0x18 ;  /* 0x0000000003007211 */ /* 0x001fca00078ec0ff */
[----:B------:R-:W-:-:S04]  /*68c0*/  VIADD R0, R0, 0x38 ;  /* 0x0000003800007836 */ /* 0x000fc80000000000 */
[C---:B------:R-:W-:Y:S02]  /*68d0*/  IMAD R5, R13.reuse, 0x8, R0 ;  /* 0x000000080d057824 */ /* 0x040fe400078e0200 */
[----:B------:R-:W-:Y:S02]  /*68e0*/  VIADD R13, R13, 0x1 ;  /* 0x000000010d0d7836 */ /* 0x000fe40000000000 */
[----:B------:R-:W0:Y:S03]  /*68f0*/  SYNCS.PHASECHK.TRANS64.TRYWAIT P0, [R5+URZ], R2 ;  /* 0x00000002050075a7 */ /* 0x000e26000800017f */
[----:B------:R-:W-:-:S04]  /*6900*/  ISETP.NE.AND P1, PT, R13, 0x7, PT ;  /* 0x000000070d00780c */ /* 0x000fc80003f25270 */
[----:B------:R-:W-:Y:S02]  /*6910*/  SEL R3, RZ, 0x1, P1 ;  /* 0x00000001ff037807 */ /* 0x000fe40000800000 */
[----:B------:R-:W-:Y:S02]  /*6920*/  SEL R13, R13, RZ, P1 ;  /* 0x000000ff0d0d7207 */ /* 0x000fe40000800000 */
[----:B------:R-:W-:-:S03]  /*6930*/  LOP3.LUT R10, R10, R3, RZ, 0x3c, !PT ;  /* 0x000000030a0a7212 */ /* 0x000fc600078e3cff */
[----:B------:R-:W-:Y:S01]  /*6940*/  IMAD R7, R13, 0x8, R0 ;  /* 0x000000080d077824 */ /* 0x000fe200078e0200 */
[----:B------:R-:W-:Y:S01]  /*6950*/  SHF.L.U32 R4, R10, 0x1f, RZ ;  /* 0x0000001f0a047819 */ /* 0x000fe200000006ff */
[----:B0-----:R-:W-:Y:S06]  /*6960*/  @!P0 BRA `(.L_x_122) ;  /* 0x0000000400548947 */ /* 0x001fec0003800000 */
.L_x_136:
[----:B------:R-:W1:Y:S01]  /*6970*/  SYNCS.PHASECHK.TRANS64.TRYWAIT P0, [R7+URZ], R4 ;  /* 0x00000004070075a7 */ /* 0x000e62000800017f */
[----:B0-----:R-:W-:-:S05]  /*6980*/  VIADD R2, R13, 0x1 ;  /* 0x000000010d027836 */ /* 0x001fca0000000000 */
[----:B------:R-:W-:-:S04]  /*6990*/  ISETP.NE.AND P1, PT, R2, 0x7, PT ;  /* 0x000000070200780c */ /* 0x000fc80003f25270 */
[----:B------:R-:W-:Y:S02]  /*69a0*/  SEL R3, RZ, 0x1, P1 ;  /* 0x00000001ff037807 */ /* 0x000fe40000800000 */
[----:B------:R-:W-:Y:S02]  /*69b0*/  SEL R9, R2, RZ, P1 ;  /* 0x000000ff02097207 */ /* 0x000fe40000800000 */
[----:B------:R-:W-:-:S03]  /*69c0*/  LOP3.LUT R10, R10, R3, RZ, 0x3c, !PT ;  /* 0x000000030a0a7212 */ /* 0x000fc600078e3cff */
[----:B------:R-:W-:Y:S01]  /*69d0*/  IMAD R6, R9, 0x8, R0 ;  /* 0x0000000809067824 */ /* 0x000fe200078e0200 */
[----:B------:R-:W-:Y:S01]  /*69e0*/  SHF.L.U32 R5, R10, 0x1f, RZ ;  /* 0x0000001f0a057819 */ /* 0x000fe200000006ff */
[----:B-1----:R-:W-:Y:S06]  /*69f0*/  @!P0 BRA `(.L_x_123) ;  /* 0x0000000400448947 */ /* 0x002fec0003800000 */
.L_x_137:
[----:B------:R-:W1:Y:S01]  /*6a00*/  SYNCS.PHASECHK.TRANS64.TRYWAIT P0, [R6+URZ], R5 ;  /* 0x00000005060075a7 */ /* 0x000e62000800017f */
[----:B------:R-:W-:-:S05]  /*6a10*/  VIADD R2, R9, 0x1 ;  /* 0x0000000109027836 */ /* 0x000fca0000000000 */
[----:B------:R-:W-:-:S04]  /*6a20*/  ISETP.NE.AND P1, PT, R2, 0x7, PT ;  /* 0x000000070200780c */ /* 0x000fc80003f25270 */
[----:B------:R-:W-:Y:S02]  /*6a30*/  SEL R3, RZ, 0x1, P1 ;  /* 0x00000001ff037807 */ /* 0x000fe40000800000 */
[----:B0-----:R-:W-:Y:S02]  /*6a40*/  SEL R7, R2, RZ, P1 ;  /* 0x000000ff02077207 */ /* 0x001fe40000800000 */
[----:B------:R-:W-:-:S03]  /*6a50*/  LOP3.LUT R10, R10, R3, RZ, 0x3c, !PT ;  /* 0x000000030a0a7212 */ /* 0x000fc600078e3cff */
[----:B------:R-:W-:Y:S01]  /*6a60*/  IMAD R9, R7, 0x8, R0 ;  /* 0x0000000807097824 */ /* 0x000fe200078e0200 */
[----:B------:R-:W-:Y:S01]  /*6a70*/  SHF.L.U32 R4, R10, 0x1f, RZ ;  /* 0x0000001f0a047819 */ /* 0x000fe200000006ff */
[----:B-1----:R-:W-:Y:S06]  /*6a80*/  @!P0 BRA `(.L_x_124) ;  /* 0x0000000400348947 */ /* 0x002fec0003800000 */
.L_x_138:
[----:B------:R-:W1:Y:S01]  /*6a90*/  SYNCS.PHASECHK.TRANS64.TRYWAIT P0, [R9+URZ], R4 ;  /* 0x00000004090075a7 */ /* 0x000e62000800017f */
[----:B------:R-:W-:-:S05]  /*6aa0*/  VIADD R2, R7, 0x1 ;  /* 0x0000000107027836 */ /* 0x000fca0000000000 */
[----:B------:R-:W-:-:S04]  /*6ab0*/  ISETP.NE.AND P1, PT, R2, 0x7, PT ;  /* 0x000000070200780c */ /* 0x000fc80003f25270 */
[----:B------:R-:W-:Y:S02]  /*6ac0*/  SEL R3, RZ, 0x1, P1 ;  /* 0x00000001ff037807 */ /* 0x000fe40000800000 */
[----:B------:R-:W-:Y:S02]  /*6ad0*/  SEL R7, R2, RZ, P1 ;  /* 0x000000ff02077207 */ /* 0x000fe40000800000 */
[----:B------:R-:W-:-:S03]  /*6ae0*/  LOP3.LUT R10, R10, R3, RZ, 0x3c, !PT ;  /* 0x000000030a0a7212 */ /* 0x000fc600078e3cff */
[----:B------:R-:W-:Y:S01]  /*6af0*/  IMAD R8, R7, 0x8, R0 ;  /* 0x0000000807087824 */ /* 0x000fe200078e0200 */
[----:B0-----:R-:W-:Y:S01]  /*6b00*/  SHF.L.U32 R5, R10, 0x1f, RZ ;  /* 0x0000001f0a057819 */ /* 0x001fe200000006ff */
[----:B-1----:R-:W-:Y:S06]  /*6b10*/  @!P0 BRA `(.L_x_125) ;  /* 0x0000000400248947 */ /* 0x002fec0003800000 */
.L_x_139:
[----:B------:R-:W1:Y:S01]  /*6b20*/  SYNCS.PHASECHK.TRANS64.TRYWAIT P0, [R8+URZ], R5 ;  /* 0x00000005080075a7 */ /* 0x000e62000800017f */
[----:B------:R-:W-:-:S05]  /*6b30*/  VIADD R2, R7, 0x1 ;  /* 0x0000000107027836 */ /* 0x000fca0000000000 */
[----:B------:R-:W-:-:S04]  /*6b40*/  ISETP.NE.AND P1, PT, R2, 0x7, PT ;  /* 0x000000070200780c */ /* 0x000fc80003f25270 */
[----:B------:R-:W-:Y:S02]  /*6b50*/  SEL R3, RZ, 0x1, P1 ;  /* 0x00000001ff037807 */ /* 0x000fe40000800000 */
[----:B------:R-:W-:Y:S02]  /*6b60*/  SEL R7, R2, RZ, P1 ;  /* 0x000000ff02077207 */ /* 0x000fe40000800000 */
[----:B0-----:R-:W-:-:S03]  /*6b70*/  LOP3.LUT R9, R10, R3, RZ, 0x3c, !PT ;  /* 0x000000030a097212 */ /* 0x001fc600078e3cff */
[----:B------:R-:W-:Y:S01]  /*6b80*/  IMAD R11, R7, 0x8, R0 ;  /* 0x00000008070b7824 */ /* 0x000fe200078e0200 */
[----:B------:R-:W-:Y:S01]  /*6b90*/  SHF.L.U32 R6, R9, 0x1f, RZ ;  /* 0x0000001f09067819 */ /* 0x000fe200000006ff */
[----:B-1----:R-:W-:Y:S06]  /*6ba0*/  @!P0 BRA `(.L_x_126) ;  /* 0x0000000400148947 */ /* 0x002fec0003800000 */
.L_x_140:
[----:B------:R-:W1:Y:S01]  /*6bb0*/  SYNCS.PHASECHK.TRANS64.TRYWAIT P0, [R11+URZ], R6 ;  /* 0x000000060b0075a7 */ /* 0x000e62000800017f */
[----:B------:R-:W-:-:S05]  /*6bc0*/  VIADD R2, R7, 0x1 ;  /* 0x0000000107027836 */ /* 0x000fca0000000000 */
[----:B------:R-:W-:-:S04]  /*6bd0*/  ISETP.NE.AND P1, PT, R2, 0x7, PT ;  /* 0x000000070200780c */ /* 0x000fc80003f25270 */
[----:B------:R-:W-:Y:S02]  /*6be0*/  SEL R4, RZ, 0x1, P1 ;  /* 0x00000001ff047807 */ /* 0x000fe40000800000 */
[----:B------:R-:W-:Y:S02]  /*6bf0*/  SEL R3, R2, RZ, P1 ;  /* 0x000000ff02037207 */ /* 0x000fe40000800000 */
[----:B------:R-:W-:Y:S01]  /*6c00*/  LOP3.LUT R4, R9, R4, RZ, 0x3c, !PT ;  /* 0x0000000409047212 */ /* 0x000fe200078e3cff */
[----:B-1----:R-:W-:Y:S06]  /*6c10*/  @!P0 BRA `(.L_x_127) ;  /* 0x00000004000c8947 */ /* 0x002fec0003800000 */
.L_x_141:
[----:B------:R-:W-:Y:S01]  /*6c20*/  IMAD R3, R3, 0x8, R0 ;  /* 0x0000000803037824 */ /* 0x000fe200078e0200 */
[----:B------:R-:W-:-:S07]  /*6c30*/  SHF.L.U32 R0, R4, 0x1f, RZ ;  /* 0x0000001f04007819 */ /* 0x000fce00000006ff */
.L_x_128:
[----:B--2---:R2:W3:Y:S02]  /*6c40*/  SYNCS.PHASECHK.TRANS64.TRYWAIT P0, [R3+URZ], R0 ;  /* 0x00000000030075a7 */ /* 0x0044e4000800017f */
[----:B---3--:R-:W-:Y:S05]  /*6c50*/  @!P0 NANOSLEEP.SYNCS 0x989680 ;  /* 0x009896800000895d */ /* 0x008fea0003900000 */
[----:B------:R-:W3:Y:S02]  /*6c60*/  @!P0 SYNCS.PHASECHK.TRANS64 P0, [R3+URZ], R0 ;  /* 0x00000000030085a7 */ /* 0x000ee4000800007f */
[----:B---3--:R-:W-:Y:S05]  /*6c70*/  @!P0 BRA `(.L_x_128) ;  /* 0xfffffffc00f08947 */ /* 0x008fea000383ffff */
.L_x_120:
[----:B------:R-:W-:Y:S05]  /*6c80*/  BSYNC B0 ;  /* 0x0000000000007941 */ /* 0x000fea0003800000 */
.L_x_119:
[----:B------:R-:W-:Y:S05]  /*6c90*/  EXIT ;  /* 0x000000000000794d */ /* 0x000fea0003800000 */
.L_x_17:
[----:B-1----:R-:W-:-:S04]  /*6ca0*/  IMAD.U32 R7, RZ, RZ, UR6 ;  /* 0x00000006ff077e24 */ /* 0x002fc8000f8e00ff */
[----:B------:R1:W3:Y:S03]  /*6cb0*/  SYNCS.PHASECHK.TRANS64.TRYWAIT P0, [R7+URZ], R6 ;  /* 0x00000006070075a7 */ /* 0x0002e6000800017f */
[----:B---3--:R-:W-:Y:S05]  /*6cc0*/  @!P0 NANOSLEEP.SYNCS 0x989680 ;  /* 0x009896800000895d */ /* 0x008fea0003900000 */
[----:B------:R-:W3:Y:S02]  /*6cd0*/  @!P0 SYNCS.PHASECHK.TRANS64 P0, [R7+URZ], R6 ;  /* 0x00000006070085a7 */ /* 0x000ee4000800007f */
[----:B---3--:R-:W-:Y:S05]  /*6ce0*/  @!P0 BRA `(.L_x_17) ;  /* 0xfffffffc00ec8947 */ /* 0x008fea000383ffff */
[----:B------:R-:W-:Y:S05]  /*6cf0*/  BRA `(.L_x_16) ;  /* 0xffffffa400b47947 */ /* 0x000fea000383ffff */
.L_x_23:
[----:B-1----:R-:W-:-:S04]  /*6d00*/  IMAD.U32 R8, RZ, RZ, UR12 ;  /* 0x0000000cff087e24 */ /* 0x002fc8000f8e00ff */
[----:B------:R1:W3:Y:S03]  /*6d10*/  SYNCS.PHASECHK.TRANS64.TRYWAIT P0, [R8+URZ], R7 ;  /* 0x00000007080075a7 */ /* 0x0002e6000800017f */
[----:B---3--:R-:W-:Y:S05]  /*6d20*/  @!P0 NANOSLEEP.SYNCS 0x989680 ;  /* 0x009896800000895d */ /* 0x008fea0003900000 */
[----:B------:R-:W3:Y:S02]  /*6d30*/  @!P0 SYNCS.PHASECHK.TRANS64 P0, [R8+URZ], R7 ;  /* 0x00000007080085a7 */ /* 0x000ee4000800007f */
[----:B---3--:R-:W-:Y:S05]  /*6d40*/  @!P0 BRA `(.L_x_23) ;  /* 0xfffffffc00ec8947 */ /* 0x008fea000383ffff */
[----:B------:R-:W-:Y:S05]  /*6d50*/  BRA `(.L_x_22) ;  /* 0xffffffac00687947 */ /* 0x000fea000383ffff */
.L_x_106:
[----:B------:R-:W-:Y:S01]  /*6d60*/  BSSY B1, `(.L_x_129) ;  /* 0x0000006000017945 */ /* 0x000fe20003800000 */
[----:B------:R-:W-:-:S07]  /*6d70*/  IMAD.MOV.U32 R2, RZ, RZ, -0x1 ;  /* 0xffffffffff027424 */ /* 0x000fce00078e00ff */
[----:B------:R-:W-:Y:S05]  /*6d80*/  WARPSYNC.COLLECTIVE R2, `(.L_x_130) ;  /* 0x00000000020c7348 */ /* 0x000fea0003c00000 */
[----:B------:R-:W-:Y:S02]  /*6d90*/  ELECT P1, UR62, PT ;  /* 0x00000000003e782f */ /* 0x000fe40003820000 */
[----:B------:R-:W-:Y:S01]  /*6da0*/  MOV R2, UR62 ;  /* 0x0000003e00027c02 */ /* 0x000fe20008000f00 */
[----:B------:R-:W-:Y:S10]  /*6db0*/  ENDCOLLECTIVE ;  /* 0x000000000000791b */ /* 0x000ff40003800000 */
.L_x_130:
[----:B------:R-:W-:Y:S05]  /*6dc0*/  BSYNC B1 ;  /* 0x0000000000017941 */ /* 0x000fea0003800000 */
.L_x_129:
[----:B------:R-:W-:Y:S05]  /*6dd0*/  BRA `(.L_x_131) ;  /* 0xffffffec00c87947 */ /* 0x000fea000383ffff */
.L_x_109:
[----:B-1----:R1:W2:Y:S02]  /*6de0*/  SYNCS.PHASECHK.TRANS64.TRYWAIT P1, [R18+URZ+0x38], R7 ;  /* 0x00003807120075a7 */ /* 0x0022a4000802017f */
[----:B--2---:R-:W-:Y:S05]  /*6df0*/  @!P1 NANOSLEEP.SYNCS 0x989680 ;  /* 0x009896800000995d */ /* 0x004fea0003900000 */
[----:B------:R-:W2:Y:S02]  /*6e00*/  @!P1 SYNCS.PHASECHK.TRANS64 P1, [R18+URZ+0x38], R7 ;  /* 0x00003807120095a7 */ /* 0x000ea4000802007f */
[----:B--2---:R-:W-:Y:S05]  /*6e10*/  @!P1 BRA `(.L_x_109) ;  /* 0xfffffffc00f09947 */ /* 0x004fea000383ffff */
[----:B------:R-:W-:Y:S05]  /*6e20*/  BRA `(.L_x_132) ;  /* 0xffffffec00fc7947 */ /* 0x000fea000383ffff */
.L_x_118:
[----:B------:R-:W-:Y:S01]  /*6e30*/  BSSY B0, `(.L_x_133) ;  /* 0x0000006000007945 */ /* 0x000fe20003800000 */
[----:B------:R-:W-:-:S07]  /*6e40*/  IMAD.MOV.U32 R2, RZ, RZ, -0x1 ;  /* 0xffffffffff027424 */ /* 0x000fce00078e00ff */
[----:B------:R-:W-:Y:S05]  /*6e50*/  WARPSYNC.COLLECTIVE R2, `(.L_x_134) ;  /* 0x00000000020c7348 */ /* 0x000fea0003c00000 */
[----:B------:R-:W-:Y:S02]  /*6e60*/  ELECT P1, UR62, PT ;  /* 0x00000000003e782f */ /* 0x000fe40003820000 */
[----:B------:R-:W-:Y:S01]  /*6e70*/  MOV R2, UR62 ;  /* 0x0000003e00027c02 */ /* 0x000fe20008000f00 */
[----:B------:R-:W-:Y:S10]  /*6e80*/  ENDCOLLECTIVE ;  /* 0x000000000000791b */ /* 0x000ff40003800000 */
.L_x_134:
[----:B------:R-:W-:Y:S05]  /*6e90*/  BSYNC B0 ;  /* 0x0000000000007941 */ /* 0x000fea0003800000 */
.L_x_133:
[----:B------:R-:W-:Y:S01]  /*6ea0*/  PLOP3.LUT P0, PT, P1, PT, PT, 0x80, 0x0 ;  /* 0x000000000000781c */ /* 0x000fe20000f0f070 */
[----:B------:R-:W-:-:S12]  /*6eb0*/  BRA `(.L_x_135) ;  /* 0xfffffff800587947 */ /* 0x000fd8000383ffff */
.L_x_122:
[----:B0-----:R0:W1:Y:S02]  /*6ec0*/  SYNCS.PHASECHK.TRANS64.TRYWAIT P0, [R5+URZ], R2 ;  /* 0x00000002050075a7 */ /* 0x001064000800017f */
[----:B-1----:R-:W-:Y:S05]  /*6ed0*/  @!P0 NANOSLEEP.SYNCS 0x989680 ;  /* 0x009896800000895d */ /* 0x002fea0003900000 */
[----:B------:R-:W1:Y:S02]  /*6ee0*/  @!P0 SYNCS.PHASECHK.TRANS64 P0, [R5+URZ], R2 ;  /* 0x00000002050085a7 */ /* 0x000e64000800007f */
[----:B-1----:R-:W-:Y:S05]  /*6ef0*/  @!P0 BRA `(.L_x_122) ;  /* 0xfffffffc00f08947 */ /* 0x002fea000383ffff */
[----:B------:R-:W-:Y:S05]  /*6f00*/  BRA `(.L_x_136) ;  /* 0xfffffff800987947 */ /* 0x000fea000383ffff */
.L_x_123:
[----:B0-----:R0:W1:Y:S02]  /*6f10*/  SYNCS.PHASECHK.TRANS64.TRYWAIT P0, [R7+URZ], R4 ;  /* 0x00000004070075a7 */ /* 0x001064000800017f */
[----:B-1----:R-:W-:Y:S05]  /*6f20*/  @!P0 NANOSLEEP.SYNCS 0x989680 ;  /* 0x009896800000895d */ /* 0x002fea0003900000 */
[----:B------:R-:W1:Y:S02]  /*6f30*/  @!P0 SYNCS.PHASECHK.TRANS64 P0, [R7+URZ], R4 ;  /* 0x00000004070085a7 */ /* 0x000e64000800007f */
[----:B-1----:R-:W-:Y:S05]  /*6f40*/  @!P0 BRA `(.L_x_123) ;  /* 0xfffffffc00f08947 */ /* 0x002fea000383ffff */
[----:B------:R-:W-:Y:S05]  /*6f50*/  BRA `(.L_x_137) ;  /* 0xfffffff800a87947 */ /* 0x000fea000383ffff */
.L_x_124:
[----:B0-----:R0:W1:Y:S02]  /*6f60*/  SYNCS.PHASECHK.TRANS64.TRYWAIT P0, [R6+URZ], R5 ;  /* 0x00000005060075a7 */ /* 0x001064000800017f */
[----:B-1----:R-:W-:Y:S05]  /*6f70*/  @!P0 NANOSLEEP.SYNCS 0x989680 ;  /* 0x009896800000895d */ /* 0x002fea0003900000 */
[----:B------:R-:W1:Y:S02]  /*6f80*/  @!P0 SYNCS.PHASECHK.TRANS64 P0, [R6+URZ], R5 ;  /* 0x00000005060085a7 */ /* 0x000e64000800007f */
[----:B-1----:R-:W-:Y:S05]  /*6f90*/  @!P0 BRA `(.L_x_124) ;  /* 0xfffffffc00f08947 */ /* 0x002fea000383ffff */
[----:B------:R-:W-:Y:S05]  /*6fa0*/  BRA `(.L_x_138) ;  /* 0xfffffff800b87947 */ /* 0x000fea000383ffff */
.L_x_125:
[----:B0-----:R0:W1:Y:S02]  /*6fb0*/  SYNCS.PHASECHK.TRANS64.TRYWAIT P0, [R9+URZ], R4 ;  /* 0x00000004090075a7 */ /* 0x001064000800017f */
[----:B-1----:R-:W-:Y:S05]  /*6fc0*/  @!P0 NANOSLEEP.SYNCS 0x989680 ;  /* 0x009896800000895d */ /* 0x002fea0003900000 */
[----:B------:R-:W1:Y:S02]  /*6fd0*/  @!P0 SYNCS.PHASECHK.TRANS64 P0, [R9+URZ], R4 ;  /* 0x00000004090085a7 */ /* 0x000e64000800007f */
[----:B-1----:R-:W-:Y:S05]  /*6fe0*/  @!P0 BRA `(.L_x_125) ;  /* 0xfffffffc00f08947 */ /* 0x002fea000383ffff */
[----:B------:R-:W-:Y:S05]  /*6ff0*/  BRA `(.L_x_139) ;  /* 0xfffffff800c87947 */ /* 0x000fea000383ffff */
.L_x_126:
[----:B0-----:R0:W1:Y:S02]  /*7000*/  SYNCS.PHASECHK.TRANS64.TRYWAIT P0, [R8+URZ], R5 ;  /* 0x00000005080075a7 */ /* 0x001064000800017f */
[----:B-1----:R-:W-:Y:S05]  /*7010*/  @!P0 NANOSLEEP.SYNCS 0x989680 ;  /* 0x009896800000895d */ /* 0x002fea0003900000 */
[----:B------:R-:W1:Y:S02]  /*7020*/  @!P0 SYNCS.PHASECHK.TRANS64 P0, [R8+URZ], R5 ;  /* 0x00000005080085a7 */ /* 0x000e64000800007f */
[----:B-1----:R-:W-:Y:S05]  /*7030*/  @!P0 BRA `(.L_x_126) ;  /* 0xfffffffc00f08947 */ /* 0x002fea000383ffff */
[----:B------:R-:W-:Y:S05]  /*7040*/  BRA `(.L_x_140) ;  /* 0xfffffff800d87947 */ /* 0x000fea000383ffff */
.L_x_127:
[----:B-1----:R1:W2:Y:S02]  /*7050*/  SYNCS.PHASECHK.TRANS64.TRYWAIT P0, [R11+URZ], R6 ;  /* 0x000000060b0075a7 */ /* 0x0022a4000800017f */
[----:B--2---:R-:W-:Y:S05]  /*7060*/  @!P0 NANOSLEEP.SYNCS 0x989680 ;  /* 0x009896800000895d */ /* 0x004fea0003900000 */
[----:B------:R-:W2:Y:S02]  /*7070*/  @!P0 SYNCS.PHASECHK.TRANS64 P0, [R11+URZ], R6 ;  /* 0x000000060b0085a7 */ /* 0x000ea4000800007f */
[----:B--2---:R-:W-:Y:S05]  /*7080*/  @!P0 BRA `(.L_x_127) ;  /* 0xfffffffc00f08947 */ /* 0x004fea000383ffff */
[----:B------:R-:W-:Y:S05]  /*7090*/  BRA `(.L_x_141) ;  /* 0xfffffff800e07947 */ /* 0x000fea000383ffff */
.L_x_142:
[----:B------:R-:W-:-:S00]  /*70a0*/  BRA `(.L_x_142) ;  /* 0xfffffffc00fc7947 */ /* 0x000fc0000383ffff */
[----:B------:R-:W-:-:S00]  /*70b0*/  NOP ;  /* 0x0000000000007918 */ /* 0x000fc00000000000 */
        /* <DEDUP_REMOVED lines=12> */
.L_x_143:


//--------------------- .nv.shared._ZN7cutlass13device_kernelINS_4gemm6kernel13GemmUniversalIN4cute5tupleIJiiiiEEENS1_10collective13CollectiveMmaINS1_37MainloopSm90TmaGmmaWarpSpecializedFP8ILi7ENS5_IJNS4_1CILi1EEESB_SB_EEENS1_35KernelTmaWarpSpecializedCooperativeEEENS5_IJNSA_ILi128EEENSA_ILi64EEESF_EEENS_12float_e5m2_tENS5_IJlSB_lEEESI_SJ_NS4_8TiledMMAINS4_8MMA_AtomIJNS4_4SM904GMMA30MMA_64x64x32_F32E5M2E5M2_SS_TNILNSN_7ScaleInE1ELSP_1EEEEEENS4_6LayoutINS5_IJNSA_ILi2EEESB_SB_EEENS5_IJSB_NSA_ILi0EEESV_EEEEENS5_IJNS4_10UnderscoreESY_SY_EEEEENS4_13SM90_TMA_LOADENS4_14ComposedLayoutINS4_7SwizzleILi3ELi4ELi3EEENS4_18smem_ptr_flag_bitsILi8EEENSS_INS5_IJNSA_ILi8EEESF_EEENS5_IJSF_SB_EEEEEEEvNS4_8identityES11_S1B_vS1C_EENS_8epilogue10collective6detail29Sm90TmaWarpSpecializedAdapterINS1F_15DefaultEpilogueISI_SJ_SJ_NS1E_6thread17LinearCombinationISI_Li1EffLNS1J_9ScaleType4KindE0ELNS_15FloatRoundStyleE2ESI_EENS1_15EpilogueDefaultEEEEEvvEEEEvNT_6ParamsE --------------------------
	.section	.nv.shared._ZN7cutlass13device_kernelINS_4gemm6kernel13GemmUniversalIN4cute5tupleIJiiiiEEENS1_10collective13CollectiveMmaINS1_37MainloopSm90TmaGmmaWarpSpecializedFP8ILi7ENS5_IJNS4_1CILi1EEESB_SB_EEENS1_35KernelTmaWarpSpecializedCooperativeEEENS5_IJNSA_ILi128EEENSA_ILi64EEESF_EEENS_12float_e5m2_tENS5_IJlSB_lEEESI_SJ_NS4_8TiledMMAINS4_8MMA_AtomIJNS4_4SM904GMMA30MMA_64x64x32_F32E5M2E5M2_SS_TNILNSN_7ScaleInE1ELSP_1EEEEEENS4_6LayoutINS5_IJNSA_ILi2EEESB_SB_EEENS5_IJSB_NSA_ILi0EEESV_EEEEENS5_IJNS4_10UnderscoreESY_SY_EEEEENS4_13SM90_TMA_LOADENS4_14ComposedLayoutINS4_7SwizzleILi3ELi4ELi3EEENS4_18smem_ptr_flag_bitsILi8EEENSS_INS5_IJNSA_ILi8EEESF_EEENS5_IJSF_SB_EEEEEEEvNS4_8identityES11_S1B_vS1C_EENS_8epilogue10collective6detail29Sm90TmaWarpSpecializedAdapterINS1F_15DefaultEpilogueISI_SJ_SJ_NS1E_6thread17LinearCombinationISI_Li1EffLNS1J_9ScaleType4KindE0ELNS_15FloatRoundStyleE2ESI_EENS1_15EpilogueDefaultEEEEEvvEEEEvNT_6ParamsE,"aw",@nobits
	.sectionflags	@""
	.align	16
	.zero		1024


//--------------------- .nv.shared.reserved.0     --------------------------
	.section	.nv.shared.reserved.0,"aw",@nobits
	.weak		__nv_reservedSMEM_offset_0_alias
	.size		__nv_reservedSMEM_offset_0_alias, 0, 0
	.other		__nv_reservedSMEM_offset_0_alias,@"STO_CUDA_RESERVED_SHARED STV_DEFAULT"
__nv_reservedSMEM_offset_0_alias:
	.zero		0


//--------------------- .nv.global                --------------------------
	.section	.nv.global,"aw",@nobits
.nv.global:
	.type		_ZN40_INTERNAL_836fc03a_4_k_cu_e39ba4ad_280084cute1_E,@object
	.size		_ZN40_INTERNAL_836fc03a_4_k_cu_e39ba4ad_280084cute1_E,(_ZN40_INTERNAL_836fc03a_4_k_cu_e39ba4ad_280084cuda3std3__45__cpo6cbeginE - _ZN40_INTERNAL_836fc03a_4_k_cu_e39ba4ad_280084cute1_E)
_ZN40_INTERNAL_836fc03a_4_k_cu_e39ba4ad_280084cute1_E:
	.zero		1
	.type		_ZN40_INTERNAL_836fc03a_4_k_cu_e39ba4ad_280084cuda3std3__45__cpo6cbeginE,@object
	.size		_ZN40_INTERNAL_836fc03a_4_k_cu_e39ba4ad_280084cuda3std3__45__cpo6cbeginE,(_ZN40_INTERNAL_836fc03a_4_k_cu_e39ba4ad_280084cuda3std3__48in_placeE - _ZN40_INTERNAL_836fc03a_4_k_cu_e39ba4ad_280084cuda3std3__45__cpo6cbeginE)
_ZN40_INTERNAL_836fc03a_4_k_cu_e39ba4ad_280084cuda3std3__45__cpo6cbeginE:
	.zero		1
	.type		_ZN40_INTERNAL_836fc03a_4_k_cu_e39ba4ad_280084cuda3std3__48in_placeE,@object
	.size		_ZN40_INTERNAL_836fc03a_4_k_cu_e39ba4ad_280084cuda3std3__48in_placeE,(_ZN40_INTERNAL_836fc03a_4_k_cu_e39ba4ad_280084cuda3std6ranges3__45__cpo9iter_moveE - _ZN40_INTERNAL_836fc03a_4_k_cu_e39ba4ad_280084cuda3std3__48in_placeE)
_ZN40_INTERNAL_836fc03a_4_k_cu_e39ba4ad_280084cuda3std3__48in_placeE:
	.zero		1
	.type		_ZN40_INTERNAL_836fc03a_4_k_cu_e39ba4ad_280084cuda3std6ranges3__45__cpo9iter_moveE,@object
	.size		_ZN40_INTERNAL_836fc03a_4_k_cu_e39ba4ad_280084cuda3std6ranges3__45__cpo9iter_moveE,(_ZN40_INTERNAL_836fc03a_4_k_cu_e39ba4ad_280084cuda3std3__45__cpo5beginE - _ZN40_INTERNAL_836fc03a_4_k_cu_e39ba4ad_280084cuda3std6ranges3__45__cpo9iter_moveE)
_ZN40_INTERNAL_836fc03a_4_k_cu_e39ba4ad_280084cuda3std6ranges3__45__cpo9iter_moveE:
	.zero		1
	.type		_ZN40_INTERNAL_836fc03a_4_k_cu_e39ba4ad_280084cuda3std3__45__cpo5beginE,@object
	.size		_ZN40_INTERNAL_836fc03a_4_k_cu_e39ba4ad_280084cuda3std3__45__cpo5beginE,(_ZN40_INTERNAL_836fc03a_4_k_cu_e39ba4ad_280084cuda3std3__442_GLOBAL__N__836fc03a_4_k_cu_e39ba4ad_280086ignoreE - _ZN40_INTERNAL_836fc03a_4_k_cu_e39ba4ad_280084cuda3std3__45__cpo5beginE)
_ZN40_INTERNAL_836fc03a_4_k_cu_e39ba4ad_280084cuda3std3__45__cpo5beginE:
	.zero		1
	.type		_ZN40_INTERNAL_836fc03a_4_k_cu_e39ba4ad_280084cuda3std3__442_GLOBAL__N__836fc03a_4_k_cu_e39ba4ad_280086ignoreE,@object
	.size		_ZN40_INTERNAL_836fc03a_4_k_cu_e39ba4ad_280084cuda3std3__442_GLOBAL__N__836fc03a_4_k_cu_e39ba4ad_280086ignoreE,(_ZN40_INTERNAL_836fc03a_4_k_cu_e39ba4ad_280084cute7productE - _ZN40_INTERNAL_836fc03a_4_k_cu_e39ba4ad_280084cuda3std3__442_GLOBAL__N__836fc03a_4_k_cu_e39ba4ad_280086ignoreE)
_ZN40_INTERNAL_836fc03a_4_k_cu_e39ba4ad_280084cuda3std3__442_GLOBAL__N__836fc03a_4_k_cu_e39ba4ad_280086ignoreE:
	.zero		1
	.type		_ZN40_INTERNAL_836fc03a_4_k_cu_e39ba4ad_280084cute7productE,@object
	.size		_ZN40_INTERNAL_836fc03a_4_k_cu_e39ba4ad_280084cute7productE,(_ZN40_INTERNAL_836fc03a_4_k_cu_e39ba4ad_280084cuda3std3__45__cpo3endE - _ZN40_INTERNAL_836fc03a_4_k_cu_e39ba4ad_280084cute7productE)
_ZN40_INTERNAL_836fc03a_4_k_cu_e39ba4ad_280084cute7productE:
	.zero		1
	.type		_ZN40_INTERNAL_836fc03a_4_k_cu_e39ba4ad_280084cuda3std3__45__cpo3endE,@object
	.size		_ZN40_INTERNAL_836fc03a_4_k_cu_e39ba4ad_280084cuda3std3__45__cpo3endE,(_ZN40_INTERNAL_836fc03a_4_k_cu_e39ba4ad_280084cuda3std3__419piecewise_constructE - _ZN40_INTERNAL_836fc03a_4_k_cu_e39ba4ad_280084cuda3std3__45__cpo3endE)
_ZN40_INTERNAL_836fc03a_4_k_cu_e39ba4ad_280084cuda3std3__45__cpo3endE:
	.zero		1
	.type		_ZN40_INTERNAL_836fc03a_4_k_cu_e39ba4ad_280084cuda3std3__419piecewise_constructE,@object
	.size		_ZN40_INTERNAL_836fc03a_4_k_cu_e39ba4ad_280084cuda3std3__419piecewise_constructE,(_ZN40_INTERNAL_836fc03a_4_k_cu_e39ba4ad_280084cuda3std3__45__cpo4cendE - _ZN40_INTERNAL_836fc03a_4_k_cu_e39ba4ad_280084cuda3std3__419piecewise_constructE)
_ZN40_INTERNAL_836fc03a_4_k_cu_e39ba4ad_280084cuda3std3__419piecewise_constructE:
	.zero		1
	.type		_ZN40_INTERNAL_836fc03a_4_k_cu_e39ba4ad_280084cuda3std3__45__cpo4cendE,@object
	.size		_ZN40_INTERNAL_836fc03a_4_k_cu_e39ba4ad_280084cuda3std3__45__cpo4cendE,(_ZN40_INTERNAL_836fc03a_4_k_cu_e39ba4ad_280084cuda3std6ranges3__45__cpo4swapE - _ZN40_INTERNAL_836fc03a_4_k_cu_e39ba4ad_280084cuda3std3__45__cpo4cendE)
_ZN40_INTERNAL_836fc03a_4_k_cu_e39ba4ad_280084cuda3std3__45__cpo4cendE:
	.zero		1
	.type		_ZN40_INTERNAL_836fc03a_4_k_cu_e39ba4ad_280084cuda3std6ranges3__45__cpo4swapE,@object
	.size		_ZN40_INTERNAL_836fc03a_4_k_cu_e39ba4ad_280084cuda3std6ranges3__45__cpo4swapE,(.L_7 - _ZN40_INTERNAL_836fc03a_4_k_cu_e39ba4ad_280084cuda3std6ranges3__45__cpo4swapE)
_ZN40_INTERNAL_836fc03a_4_k_cu_e39ba4ad_280084cuda3std6ranges3__45__cpo4swapE:
	.zero		1
.L_7:


//--------------------- .nv.constant0._ZN7cutlass13device_kernelINS_4gemm6kernel13GemmUniversalIN4cute5tupleIJiiiiEEENS1_10collective13CollectiveMmaINS1_37MainloopSm90TmaGmmaWarpSpecializedFP8ILi7ENS5_IJNS4_1CILi1EEESB_SB_EEENS1_35KernelTmaWarpSpecializedCooperativeEEENS5_IJNSA_ILi128EEENSA_ILi64EEESF_EEENS_12float_e5m2_tENS5_IJlSB_lEEESI_SJ_NS4_8TiledMMAINS4_8MMA_AtomIJNS4_4SM904GMMA30MMA_64x64x32_F32E5M2E5M2_SS_TNILNSN_7ScaleInE1ELSP_1EEEEEENS4_6LayoutINS5_IJNSA_ILi2EEESB_SB_EEENS5_IJSB_NSA_ILi0EEESV_EEEEENS5_IJNS4_10UnderscoreESY_SY_EEEEENS4_13SM90_TMA_LOADENS4_14ComposedLayoutINS4_7SwizzleILi3ELi4ELi3EEENS4_18smem_ptr_flag_bitsILi8EEENSS_INS5_IJNSA_ILi8EEESF_EEENS5_IJSF_SB_EEEEEEEvNS4_8identityES11_S1B_vS1C_EENS_8epilogue10collective6detail29Sm90TmaWarpSpecializedAdapterINS1F_15DefaultEpilogueISI_SJ_SJ_NS1E_6thread17LinearCombinationISI_Li1EffLNS1J_9ScaleType4KindE0ELNS_15FloatRoundStyleE2ESI_EENS1_15EpilogueDefaultEEEEEvvEEEEvNT_6ParamsE --------------------------
	.section	.nv.constant0._ZN7cutlass13device_kernelINS_4gemm6kernel13GemmUniversalIN4cute5tupleIJiiiiEEENS1_10collective13CollectiveMmaINS1_37MainloopSm90TmaGmmaWarpSpecializedFP8ILi7ENS5_IJNS4_1CILi1EEESB_SB_EEENS1_35KernelTmaWarpSpecializedCooperativeEEENS5_IJNSA_ILi128EEENSA_ILi64EEESF_EEENS_12float_e5m2_tENS5_IJlSB_lEEESI_SJ_NS4_8TiledMMAINS4_8MMA_AtomIJNS4_4SM904GMMA30MMA_64x64x32_F32E5M2E5M2_SS_TNILNSN_7ScaleInE1ELSP_1EEEEEENS4_6LayoutINS5_IJNSA_ILi2EEESB_SB_EEENS5_IJSB_NSA_ILi0EEESV_EEEEENS5_IJNS4_10UnderscoreESY_SY_EEEEENS4_13SM90_TMA_LOADENS4_14ComposedLayoutINS4_7SwizzleILi3ELi4ELi3EEENS4_18smem_ptr_flag_bitsILi8EEENSS_INS5_IJNSA_ILi8EEESF_EEENS5_IJSF_SB_EEEEEEEvNS4_8identityES11_S1B_vS1C_EENS_8epilogue10collective6detail29Sm90TmaWarpSpecializedAdapterINS1F_15DefaultEpilogueISI_SJ_SJ_NS1E_6thread17LinearCombinationISI_Li1EffLNS1J_9ScaleType4KindE0ELNS_15FloatRoundStyleE2ESI_EENS1_15EpilogueDefaultEEEEEvvEEEEvNT_6ParamsE,"a",@progbits
	.sectionflags	@""
	.align	4
.nv.constant0._ZN7cutlass13device_kernelINS_4gemm6kernel13GemmUniversalIN4cute5tupleIJiiiiEEENS1_10collective13CollectiveMmaINS1_37MainloopSm90TmaGmmaWarpSpecializedFP8ILi7ENS5_IJNS4_1CILi1EEESB_SB_EEENS1_35KernelTmaWarpSpecializedCooperativeEEENS5_IJNSA_ILi128EEENSA_ILi64EEESF_EEENS_12float_e5m2_tENS5_IJlSB_lEEESI_SJ_NS4_8TiledMMAINS4_8MMA_AtomIJNS4_4SM904GMMA30MMA_64x64x32_F32E5M2E5M2_SS_TNILNSN_7ScaleInE1ELSP_1EEEEEENS4_6LayoutINS5_IJNSA_ILi2EEESB_SB_EEENS5_IJSB_NSA_ILi0EEESV_EEEEENS5_IJNS4_10UnderscoreESY_SY_EEEEENS4_13SM90_TMA_LOADENS4_14ComposedLayoutINS4_7SwizzleILi3ELi4ELi3EEENS4_18smem_ptr_flag_bitsILi8EEENSS_INS5_IJNSA_ILi8EEESF_EEENS5_IJSF_SB_EEEEEEEvNS4_8identityES11_S1B_vS1C_EENS_8epilogue10collective6detail29Sm90TmaWarpSpecializedAdapterINS1F_15DefaultEpilogueISI_SJ_SJ_NS1E_6thread17LinearCombinationISI_Li1EffLNS1J_9ScaleType4KindE0ELNS_15FloatRoundStyleE2ESI_EENS1_15EpilogueDefaultEEEEEvvEEEEvNT_6ParamsE:
	.zero		1664


//--------------------- SYMBOLS --------------------------

	.type		.nv.reservedSmem.offset0,@object
	.size		.nv.reservedSmem.offset0,0x4
